//
// Generated by NVIDIA NVVM Compiler
//
// Compiler Build ID: CL-36424714
// Cuda compilation tools, release 13.0, V13.0.88
// Based on NVVM 20.0.0
//

.version 9.0
.target sm_100
.address_size 64

	// .globl	_Z19block_reduce_kernelPKdPdi
// _ZZ19block_reduce_kernelPKdPdiE12temp_storage has been demoted
// _ZZN3cub18CUB_300001_SM_10006detail6reduce28DeviceReduceSingleTileKernelINS2_10policy_hubIdjN4cuda3std3__44plusIvEEE10Policy1000EPdSC_jS9_ddNS7_10__identityEEEvT0_T1_T2_T3_T4_T6_E12temp_storage has been demoted
// _ZZN3cub18CUB_300001_SM_10006detail6reduce18DeviceReduceKernelINS2_10policy_hubIdjN4cuda3std3__44plusIvEEE10Policy1000EPdjS9_dNS7_10__identityEEEvT0_PT3_T1_NS0_13GridEvenShareISH_EET2_T4_E12temp_storage has been demoted
// _ZZN3cub18CUB_300001_SM_10006detail6reduce28DeviceReduceSingleTileKernelINS2_10policy_hubIdjN4cuda3std3__44plusIvEEE10Policy1000EPdSC_iS9_ddNS7_10__identityEEEvT0_T1_T2_T3_T4_T6_E12temp_storage has been demoted
.global .align 1 .b8 _ZN34_INTERNAL_d8a650e4_4_k_cu_649c06ef4cuda3std3__45__cpo5beginE[1];
.global .align 1 .b8 _ZN34_INTERNAL_d8a650e4_4_k_cu_649c06ef4cuda3std3__45__cpo3endE[1];
.global .align 1 .b8 _ZN34_INTERNAL_d8a650e4_4_k_cu_649c06ef4cuda3std3__45__cpo6cbeginE[1];
.global .align 1 .b8 _ZN34_INTERNAL_d8a650e4_4_k_cu_649c06ef4cuda3std3__45__cpo4cendE[1];
.global .align 1 .b8 _ZN34_INTERNAL_d8a650e4_4_k_cu_649c06ef4cuda3std3__45__cpo6rbeginE[1];
.global .align 1 .b8 _ZN34_INTERNAL_d8a650e4_4_k_cu_649c06ef4cuda3std3__45__cpo4rendE[1];
.global .align 1 .b8 _ZN34_INTERNAL_d8a650e4_4_k_cu_649c06ef4cuda3std3__45__cpo7crbeginE[1];
.global .align 1 .b8 _ZN34_INTERNAL_d8a650e4_4_k_cu_649c06ef4cuda3std3__45__cpo5crendE[1];
.global .align 1 .b8 _ZN34_INTERNAL_d8a650e4_4_k_cu_649c06ef4cuda3std3__436_GLOBAL__N__d8a650e4_4_k_cu_649c06ef6ignoreE[1];
.global .align 1 .b8 _ZN34_INTERNAL_d8a650e4_4_k_cu_649c06ef4cuda3std3__419piecewise_constructE[1];
.global .align 1 .b8 _ZN34_INTERNAL_d8a650e4_4_k_cu_649c06ef4cuda3std3__48in_placeE[1];
.global .align 1 .b8 _ZN34_INTERNAL_d8a650e4_4_k_cu_649c06ef4cuda3std3__420unreachable_sentinelE[1];
.global .align 1 .b8 _ZN34_INTERNAL_d8a650e4_4_k_cu_649c06ef4cuda3std3__47nulloptE[1];
.global .align 1 .b8 _ZN34_INTERNAL_d8a650e4_4_k_cu_649c06ef4cuda3std3__48unexpectE[1];
.global .align 1 .b8 _ZN34_INTERNAL_d8a650e4_4_k_cu_649c06ef4cuda3std6ranges3__45__cpo4swapE[1];
.global .align 1 .b8 _ZN34_INTERNAL_d8a650e4_4_k_cu_649c06ef4cuda3std6ranges3__45__cpo9iter_moveE[1];
.global .align 1 .b8 _ZN34_INTERNAL_d8a650e4_4_k_cu_649c06ef4cuda3std6ranges3__45__cpo5beginE[1];
.global .align 1 .b8 _ZN34_INTERNAL_d8a650e4_4_k_cu_649c06ef4cuda3std6ranges3__45__cpo3endE[1];
.global .align 1 .b8 _ZN34_INTERNAL_d8a650e4_4_k_cu_649c06ef4cuda3std6ranges3__45__cpo6cbeginE[1];
.global .align 1 .b8 _ZN34_INTERNAL_d8a650e4_4_k_cu_649c06ef4cuda3std6ranges3__45__cpo4cendE[1];
.global .align 1 .b8 _ZN34_INTERNAL_d8a650e4_4_k_cu_649c06ef4cuda3std6ranges3__45__cpo7advanceE[1];
.global .align 1 .b8 _ZN34_INTERNAL_d8a650e4_4_k_cu_649c06ef4cuda3std6ranges3__45__cpo9iter_swapE[1];
.global .align 1 .b8 _ZN34_INTERNAL_d8a650e4_4_k_cu_649c06ef4cuda3std6ranges3__45__cpo4nextE[1];
.global .align 1 .b8 _ZN34_INTERNAL_d8a650e4_4_k_cu_649c06ef4cuda3std6ranges3__45__cpo4prevE[1];
.global .align 1 .b8 _ZN34_INTERNAL_d8a650e4_4_k_cu_649c06ef4cuda3std6ranges3__45__cpo4dataE[1];
.global .align 1 .b8 _ZN34_INTERNAL_d8a650e4_4_k_cu_649c06ef4cuda3std6ranges3__45__cpo5cdataE[1];
.global .align 1 .b8 _ZN34_INTERNAL_d8a650e4_4_k_cu_649c06ef4cuda3std6ranges3__45__cpo4sizeE[1];
.global .align 1 .b8 _ZN34_INTERNAL_d8a650e4_4_k_cu_649c06ef4cuda3std6ranges3__45__cpo5ssizeE[1];
.global .align 1 .b8 _ZN34_INTERNAL_d8a650e4_4_k_cu_649c06ef4cuda3std6ranges3__45__cpo8distanceE[1];
.global .align 1 .b8 _ZN34_INTERNAL_d8a650e4_4_k_cu_649c06ef6thrust24THRUST_300001_SM_1000_NS6system6detail10sequential3seqE[1];
.global .align 1 .b8 _ZN34_INTERNAL_d8a650e4_4_k_cu_649c06ef6thrust24THRUST_300001_SM_1000_NS12placeholders2_1E[1];
.global .align 1 .b8 _ZN34_INTERNAL_d8a650e4_4_k_cu_649c06ef6thrust24THRUST_300001_SM_1000_NS12placeholders2_2E[1];
.global .align 1 .b8 _ZN34_INTERNAL_d8a650e4_4_k_cu_649c06ef6thrust24THRUST_300001_SM_1000_NS12placeholders2_3E[1];
.global .align 1 .b8 _ZN34_INTERNAL_d8a650e4_4_k_cu_649c06ef6thrust24THRUST_300001_SM_1000_NS12placeholders2_4E[1];
.global .align 1 .b8 _ZN34_INTERNAL_d8a650e4_4_k_cu_649c06ef6thrust24THRUST_300001_SM_1000_NS12placeholders2_5E[1];
.global .align 1 .b8 _ZN34_INTERNAL_d8a650e4_4_k_cu_649c06ef6thrust24THRUST_300001_SM_1000_NS12placeholders2_6E[1];
.global .align 1 .b8 _ZN34_INTERNAL_d8a650e4_4_k_cu_649c06ef6thrust24THRUST_300001_SM_1000_NS12placeholders2_7E[1];
.global .align 1 .b8 _ZN34_INTERNAL_d8a650e4_4_k_cu_649c06ef6thrust24THRUST_300001_SM_1000_NS12placeholders2_8E[1];
.global .align 1 .b8 _ZN34_INTERNAL_d8a650e4_4_k_cu_649c06ef6thrust24THRUST_300001_SM_1000_NS12placeholders2_9E[1];
.global .align 1 .b8 _ZN34_INTERNAL_d8a650e4_4_k_cu_649c06ef6thrust24THRUST_300001_SM_1000_NS12placeholders3_10E[1];

.visible .entry _Z19block_reduce_kernelPKdPdi(
	.param .u64 .ptr .align 1 _Z19block_reduce_kernelPKdPdi_param_0,
	.param .u64 .ptr .align 1 _Z19block_reduce_kernelPKdPdi_param_1,
	.param .u32 _Z19block_reduce_kernelPKdPdi_param_2
)
{
	.reg .pred 	%p<9>;
	.reg .b32 	%r<51>;
	.reg .b64 	%rd<15>;
	.reg .b64 	%fd<66>;
	// demoted variable
	.shared .align 8 .b8 _ZZ19block_reduce_kernelPKdPdiE12temp_storage[152];
	ld.param.u64 	%rd3, [_Z19block_reduce_kernelPKdPdi_param_0];
	ld.param.u64 	%rd2, [_Z19block_reduce_kernelPKdPdi_param_1];
	ld.param.u32 	%r14, [_Z19block_reduce_kernelPKdPdi_param_2];
	cvta.to.global.u64 	%rd1, %rd3;
	mov.u32 	%r1, %tid.x;
	mov.u32 	%r2, %ctaid.x;
	mov.u32 	%r15, %ntid.x;
	mad.lo.s32 	%r49, %r2, %r15, %r1;
	mov.u32 	%r16, %nctaid.x;
	mul.lo.s32 	%r4, %r15, %r16;
	setp.ge.s32 	%p1, %r49, %r14;
	mov.f64 	%fd65, 0d0000000000000000;
	@%p1 bra 	$L__BB0_7;
	add.s32 	%r17, %r49, %r4;
	max.s32 	%r18, %r14, %r17;
	setp.lt.s32 	%p2, %r17, %r14;
	selp.u32 	%r19, 1, 0, %p2;
	add.s32 	%r20, %r17, %r19;
	sub.s32 	%r21, %r18, %r20;
	div.u32 	%r22, %r21, %r4;
	add.s32 	%r5, %r22, %r19;
	and.b32  	%r23, %r5, 3;
	setp.eq.s32 	%p3, %r23, 3;
	mov.f64 	%fd65, 0d0000000000000000;
	@%p3 bra 	$L__BB0_4;
	add.s32 	%r24, %r5, 1;
	and.b32  	%r25, %r24, 3;
	neg.s32 	%r47, %r25;
	mov.f64 	%fd65, 0d0000000000000000;
$L__BB0_3:
	.pragma "nounroll";
	mul.wide.s32 	%rd4, %r49, 8;
	add.s64 	%rd5, %rd1, %rd4;
	ld.global.f64 	%fd13, [%rd5];
	add.f64 	%fd65, %fd65, %fd13;
	add.s32 	%r49, %r49, %r4;
	add.s32 	%r47, %r47, 1;
	setp.ne.s32 	%p4, %r47, 0;
	@%p4 bra 	$L__BB0_3;
$L__BB0_4:
	setp.lt.u32 	%p5, %r5, 3;
	@%p5 bra 	$L__BB0_7;
	mul.wide.s32 	%rd8, %r4, 8;
	shl.b32 	%r26, %r4, 2;
$L__BB0_6:
	mul.wide.s32 	%rd6, %r49, 8;
	add.s64 	%rd7, %rd1, %rd6;
	ld.global.f64 	%fd14, [%rd7];
	add.f64 	%fd15, %fd65, %fd14;
	add.s64 	%rd9, %rd7, %rd8;
	ld.global.f64 	%fd16, [%rd9];
	add.f64 	%fd17, %fd15, %fd16;
	add.s64 	%rd10, %rd9, %rd8;
	ld.global.f64 	%fd18, [%rd10];
	add.f64 	%fd19, %fd17, %fd18;
	add.s64 	%rd11, %rd10, %rd8;
	ld.global.f64 	%fd20, [%rd11];
	add.f64 	%fd65, %fd19, %fd20;
	add.s32 	%r49, %r26, %r49;
	setp.lt.s32 	%p6, %r49, %r14;
	@%p6 bra 	$L__BB0_6;
$L__BB0_7:
	// begin inline asm
	mov.u32 %r27, %laneid;
	// end inline asm
	mov.b32 	%r28, 1;
	mov.b32 	%r41, 31;
	mov.b32 	%r42, -1;
	// begin inline asm
	{  .reg .u32 lo;  .reg .u32 hi;  .reg .pred p;  .reg .f64 r0;  mov.b64 %fd21, %fd65;  mov.b64 {lo, hi}, %fd65;  shfl.sync.down.b32 lo|p, lo, %r28, %r41, %r42;  shfl.sync.down.b32 hi|p, hi, %r28, %r41, %r42;  mov.b64 r0, {lo, hi};  @p add.f64 %fd21, %fd21, r0;}
	// end inline asm
	mov.b32 	%r31, 2;
	// begin inline asm
	{  .reg .u32 lo;  .reg .u32 hi;  .reg .pred p;  .reg .f64 r0;  mov.b64 %fd23, %fd21;  mov.b64 {lo, hi}, %fd21;  shfl.sync.down.b32 lo|p, lo, %r31, %r41, %r42;  shfl.sync.down.b32 hi|p, hi, %r31, %r41, %r42;  mov.b64 r0, {lo, hi};  @p add.f64 %fd23, %fd23, r0;}
	// end inline asm
	mov.b32 	%r34, 4;
	// begin inline asm
	{  .reg .u32 lo;  .reg .u32 hi;  .reg .pred p;  .reg .f64 r0;  mov.b64 %fd25, %fd23;  mov.b64 {lo, hi}, %fd23;  shfl.sync.down.b32 lo|p, lo, %r34, %r41, %r42;  shfl.sync.down.b32 hi|p, hi, %r34, %r41, %r42;  mov.b64 r0, {lo, hi};  @p add.f64 %fd25, %fd25, r0;}
	// end inline asm
	mov.b32 	%r37, 8;
	// begin inline asm
	{  .reg .u32 lo;  .reg .u32 hi;  .reg .pred p;  .reg .f64 r0;  mov.b64 %fd27, %fd25;  mov.b64 {lo, hi}, %fd25;  shfl.sync.down.b32 lo|p, lo, %r37, %r41, %r42;  shfl.sync.down.b32 hi|p, hi, %r37, %r41, %r42;  mov.b64 r0, {lo, hi};  @p add.f64 %fd27, %fd27, r0;}
	// end inline asm
	mov.b32 	%r40, 16;
	// begin inline asm
	{  .reg .u32 lo;  .reg .u32 hi;  .reg .pred p;  .reg .f64 r0;  mov.b64 %fd29, %fd27;  mov.b64 {lo, hi}, %fd27;  shfl.sync.down.b32 lo|p, lo, %r40, %r41, %r42;  shfl.sync.down.b32 hi|p, hi, %r40, %r41, %r42;  mov.b64 r0, {lo, hi};  @p add.f64 %fd29, %fd29, r0;}
	// end inline asm
	setp.ne.s32 	%p7, %r27, 0;
	@%p7 bra 	$L__BB0_9;
	shr.u32 	%r43, %r1, 2;
	and.b32  	%r44, %r43, 248;
	mov.u32 	%r45, _ZZ19block_reduce_kernelPKdPdiE12temp_storage;
	add.s32 	%r46, %r45, %r44;
	st.shared.f64 	[%r46+16], %fd29;
$L__BB0_9:
	bar.sync 	0;
	setp.ne.s32 	%p8, %r1, 0;
	@%p8 bra 	$L__BB0_11;
	ld.shared.f64 	%fd31, [_ZZ19block_reduce_kernelPKdPdiE12temp_storage+24];
	add.f64 	%fd32, %fd29, %fd31;
	ld.shared.f64 	%fd33, [_ZZ19block_reduce_kernelPKdPdiE12temp_storage+32];
	add.f64 	%fd34, %fd32, %fd33;
	ld.shared.f64 	%fd35, [_ZZ19block_reduce_kernelPKdPdiE12temp_storage+40];
	add.f64 	%fd36, %fd34, %fd35;
	ld.shared.f64 	%fd37, [_ZZ19block_reduce_kernelPKdPdiE12temp_storage+48];
	add.f64 	%fd38, %fd36, %fd37;
	ld.shared.f64 	%fd39, [_ZZ19block_reduce_kernelPKdPdiE12temp_storage+56];
	add.f64 	%fd40, %fd38, %fd39;
	ld.shared.f64 	%fd41, [_ZZ19block_reduce_kernelPKdPdiE12temp_storage+64];
	add.f64 	%fd42, %fd40, %fd41;
	ld.shared.f64 	%fd43, [_ZZ19block_reduce_kernelPKdPdiE12temp_storage+72];
	add.f64 	%fd44, %fd42, %fd43;
	ld.shared.f64 	%fd45, [_ZZ19block_reduce_kernelPKdPdiE12temp_storage+80];
	add.f64 	%fd46, %fd44, %fd45;
	ld.shared.f64 	%fd47, [_ZZ19block_reduce_kernelPKdPdiE12temp_storage+88];
	add.f64 	%fd48, %fd46, %fd47;
	ld.shared.f64 	%fd49, [_ZZ19block_reduce_kernelPKdPdiE12temp_storage+96];
	add.f64 	%fd50, %fd48, %fd49;
	ld.shared.f64 	%fd51, [_ZZ19block_reduce_kernelPKdPdiE12temp_storage+104];
	add.f64 	%fd52, %fd50, %fd51;
	ld.shared.f64 	%fd53, [_ZZ19block_reduce_kernelPKdPdiE12temp_storage+112];
	add.f64 	%fd54, %fd52, %fd53;
	ld.shared.f64 	%fd55, [_ZZ19block_reduce_kernelPKdPdiE12temp_storage+120];
	add.f64 	%fd56, %fd54, %fd55;
	ld.shared.f64 	%fd57, [_ZZ19block_reduce_kernelPKdPdiE12temp_storage+128];
	add.f64 	%fd58, %fd56, %fd57;
	ld.shared.f64 	%fd59, [_ZZ19block_reduce_kernelPKdPdiE12temp_storage+136];
	add.f64 	%fd60, %fd58, %fd59;
	cvta.to.global.u64 	%rd12, %rd2;
	mul.wide.u32 	%rd13, %r2, 8;
	add.s64 	%rd14, %rd12, %rd13;
	st.global.f64 	[%rd14], %fd60;
$L__BB0_11:
	ret;

}
	// .globl	_ZN3cub18CUB_300001_SM_10006detail11EmptyKernelIvEEvv
.visible .entry _ZN3cub18CUB_300001_SM_10006detail11EmptyKernelIvEEvv()
{


	ret;

}
	// .globl	_ZN3cub18CUB_300001_SM_10006detail6reduce28DeviceReduceSingleTileKernelINS2_10policy_hubIdjN4cuda3std3__44plusIvEEE10Policy1000EPdSC_jS9_ddNS7_10__identityEEEvT0_T1_T2_T3_T4_T6_
.visible .entry _ZN3cub18CUB_300001_SM_10006detail6reduce28DeviceReduceSingleTileKernelINS2_10policy_hubIdjN4cuda3std3__44plusIvEEE10Policy1000EPdSC_jS9_ddNS7_10__identityEEEvT0_T1_T2_T3_T4_T6_(
	.param .u64 .ptr .align 1 _ZN3cub18CUB_300001_SM_10006detail6reduce28DeviceReduceSingleTileKernelINS2_10policy_hubIdjN4cuda3std3__44plusIvEEE10Policy1000EPdSC_jS9_ddNS7_10__identityEEEvT0_T1_T2_T3_T4_T6__param_0,
	.param .u64 .ptr .align 1 _ZN3cub18CUB_300001_SM_10006detail6reduce28DeviceReduceSingleTileKernelINS2_10policy_hubIdjN4cuda3std3__44plusIvEEE10Policy1000EPdSC_jS9_ddNS7_10__identityEEEvT0_T1_T2_T3_T4_T6__param_1,
	.param .u32 _ZN3cub18CUB_300001_SM_10006detail6reduce28DeviceReduceSingleTileKernelINS2_10policy_hubIdjN4cuda3std3__44plusIvEEE10Policy1000EPdSC_jS9_ddNS7_10__identityEEEvT0_T1_T2_T3_T4_T6__param_2,
	.param .align 1 .b8 _ZN3cub18CUB_300001_SM_10006detail6reduce28DeviceReduceSingleTileKernelINS2_10policy_hubIdjN4cuda3std3__44plusIvEEE10Policy1000EPdSC_jS9_ddNS7_10__identityEEEvT0_T1_T2_T3_T4_T6__param_3[1],
	.param .f64 _ZN3cub18CUB_300001_SM_10006detail6reduce28DeviceReduceSingleTileKernelINS2_10policy_hubIdjN4cuda3std3__44plusIvEEE10Policy1000EPdSC_jS9_ddNS7_10__identityEEEvT0_T1_T2_T3_T4_T6__param_4,
	.param .align 1 .b8 _ZN3cub18CUB_300001_SM_10006detail6reduce28DeviceReduceSingleTileKernelINS2_10policy_hubIdjN4cuda3std3__44plusIvEEE10Policy1000EPdSC_jS9_ddNS7_10__identityEEEvT0_T1_T2_T3_T4_T6__param_5[1]
)
.maxntid 640
.minnctapersm 1
{
	.reg .pred 	%p<47>;
	.reg .b32 	%r<136>;
	.reg .b64 	%rd<79>;
	.reg .b64 	%fd<252>;
	// demoted variable
	.shared .align 8 .b8 _ZZN3cub18CUB_300001_SM_10006detail6reduce28DeviceReduceSingleTileKernelINS2_10policy_hubIdjN4cuda3std3__44plusIvEEE10Policy1000EPdSC_jS9_ddNS7_10__identityEEEvT0_T1_T2_T3_T4_T6_E12temp_storage[192];
	ld.param.u64 	%rd9, [_ZN3cub18CUB_300001_SM_10006detail6reduce28DeviceReduceSingleTileKernelINS2_10policy_hubIdjN4cuda3std3__44plusIvEEE10Policy1000EPdSC_jS9_ddNS7_10__identityEEEvT0_T1_T2_T3_T4_T6__param_0];
	ld.param.u64 	%rd10, [_ZN3cub18CUB_300001_SM_10006detail6reduce28DeviceReduceSingleTileKernelINS2_10policy_hubIdjN4cuda3std3__44plusIvEEE10Policy1000EPdSC_jS9_ddNS7_10__identityEEEvT0_T1_T2_T3_T4_T6__param_1];
	ld.param.u32 	%r37, [_ZN3cub18CUB_300001_SM_10006detail6reduce28DeviceReduceSingleTileKernelINS2_10policy_hubIdjN4cuda3std3__44plusIvEEE10Policy1000EPdSC_jS9_ddNS7_10__identityEEEvT0_T1_T2_T3_T4_T6__param_2];
	ld.param.f64 	%fd28, [_ZN3cub18CUB_300001_SM_10006detail6reduce28DeviceReduceSingleTileKernelINS2_10policy_hubIdjN4cuda3std3__44plusIvEEE10Policy1000EPdSC_jS9_ddNS7_10__identityEEEvT0_T1_T2_T3_T4_T6__param_4];
	cvta.to.global.u64 	%rd1, %rd10;
	setp.ne.s32 	%p1, %r37, 0;
	@%p1 bra 	$L__BB2_3;
	mov.u32 	%r122, %tid.x;
	setp.ne.s32 	%p46, %r122, 0;
	@%p46 bra 	$L__BB2_40;
	st.global.f64 	[%rd1], %fd28;
	bra.uni 	$L__BB2_40;
$L__BB2_3:
	setp.gt.u32 	%p2, %r37, 5119;
	@%p2 bra 	$L__BB2_22;
	mov.u32 	%r1, %tid.x;
	setp.ge.u32 	%p14, %r1, %r37;
	mov.f64 	%fd243, 0d0000000000000000;
	mov.u32 	%r126, %r1;
	@%p14 bra 	$L__BB2_6;
	mul.wide.u32 	%rd64, %r1, 8;
	add.s64 	%rd63, %rd9, %rd64;
	// begin inline asm
	ld.global.nc.u64 %rd62, [%rd63];
	// end inline asm
	mov.b64 	%fd243, %rd62;
	add.s32 	%r126, %r1, 640;
$L__BB2_6:
	setp.ge.u32 	%p15, %r126, %r37;
	@%p15 bra 	$L__BB2_13;
	not.b32 	%r72, %r126;
	add.s32 	%r4, %r37, %r72;
	mul.hi.u32 	%r73, %r4, -858993459;
	shr.u32 	%r74, %r73, 9;
	add.s32 	%r5, %r74, 1;
	and.b32  	%r75, %r74, 3;
	setp.eq.s32 	%p16, %r75, 3;
	@%p16 bra 	$L__BB2_10;
	mul.wide.u32 	%rd65, %r126, 8;
	add.s64 	%rd77, %rd9, %rd65;
	and.b32  	%r76, %r5, 3;
	neg.s32 	%r124, %r76;
$L__BB2_9:
	.pragma "nounroll";
	// begin inline asm
	ld.global.nc.u64 %rd66, [%rd77];
	// end inline asm
	mov.b64 	%fd116, %rd66;
	add.f64 	%fd243, %fd243, %fd116;
	add.s32 	%r126, %r126, 640;
	add.s64 	%rd77, %rd77, 5120;
	add.s32 	%r124, %r124, 1;
	setp.ne.s32 	%p17, %r124, 0;
	@%p17 bra 	$L__BB2_9;
$L__BB2_10:
	setp.lt.u32 	%p18, %r4, 1920;
	@%p18 bra 	$L__BB2_13;
	mul.wide.u32 	%rd68, %r126, 8;
	add.s64 	%rd78, %rd9, %rd68;
$L__BB2_12:
	// begin inline asm
	ld.global.nc.u64 %rd69, [%rd78];
	// end inline asm
	mov.b64 	%fd117, %rd69;
	add.f64 	%fd118, %fd243, %fd117;
	add.s64 	%rd72, %rd78, 5120;
	// begin inline asm
	ld.global.nc.u64 %rd71, [%rd72];
	// end inline asm
	mov.b64 	%fd119, %rd71;
	add.f64 	%fd120, %fd118, %fd119;
	add.s64 	%rd74, %rd78, 10240;
	// begin inline asm
	ld.global.nc.u64 %rd73, [%rd74];
	// end inline asm
	mov.b64 	%fd121, %rd73;
	add.f64 	%fd122, %fd120, %fd121;
	add.s64 	%rd76, %rd78, 15360;
	// begin inline asm
	ld.global.nc.u64 %rd75, [%rd76];
	// end inline asm
	mov.b64 	%fd123, %rd75;
	add.f64 	%fd243, %fd122, %fd123;
	add.s32 	%r126, %r126, 2560;
	add.s64 	%rd78, %rd78, 20480;
	setp.lt.s32 	%p19, %r126, %r37;
	@%p19 bra 	$L__BB2_12;
$L__BB2_13:
	setp.lt.u32 	%p20, %r37, 640;
	@%p20 bra 	$L__BB2_18;
	// begin inline asm
	mov.u32 %r101, %laneid;
	// end inline asm
	mov.b32 	%r102, 1;
	mov.b32 	%r115, 31;
	mov.b32 	%r116, -1;
	// begin inline asm
	{  .reg .u32 lo;  .reg .u32 hi;  .reg .pred p;  .reg .f64 r0;  mov.b64 %fd190, %fd243;  mov.b64 {lo, hi}, %fd243;  shfl.sync.down.b32 lo|p, lo, %r102, %r115, %r116;  shfl.sync.down.b32 hi|p, hi, %r102, %r115, %r116;  mov.b64 r0, {lo, hi};  @p add.f64 %fd190, %fd190, r0;}
	// end inline asm
	mov.b32 	%r105, 2;
	// begin inline asm
	{  .reg .u32 lo;  .reg .u32 hi;  .reg .pred p;  .reg .f64 r0;  mov.b64 %fd192, %fd190;  mov.b64 {lo, hi}, %fd190;  shfl.sync.down.b32 lo|p, lo, %r105, %r115, %r116;  shfl.sync.down.b32 hi|p, hi, %r105, %r115, %r116;  mov.b64 r0, {lo, hi};  @p add.f64 %fd192, %fd192, r0;}
	// end inline asm
	mov.b32 	%r108, 4;
	// begin inline asm
	{  .reg .u32 lo;  .reg .u32 hi;  .reg .pred p;  .reg .f64 r0;  mov.b64 %fd194, %fd192;  mov.b64 {lo, hi}, %fd192;  shfl.sync.down.b32 lo|p, lo, %r108, %r115, %r116;  shfl.sync.down.b32 hi|p, hi, %r108, %r115, %r116;  mov.b64 r0, {lo, hi};  @p add.f64 %fd194, %fd194, r0;}
	// end inline asm
	mov.b32 	%r111, 8;
	// begin inline asm
	{  .reg .u32 lo;  .reg .u32 hi;  .reg .pred p;  .reg .f64 r0;  mov.b64 %fd196, %fd194;  mov.b64 {lo, hi}, %fd194;  shfl.sync.down.b32 lo|p, lo, %r111, %r115, %r116;  shfl.sync.down.b32 hi|p, hi, %r111, %r115, %r116;  mov.b64 r0, {lo, hi};  @p add.f64 %fd196, %fd196, r0;}
	// end inline asm
	mov.b32 	%r114, 16;
	// begin inline asm
	{  .reg .u32 lo;  .reg .u32 hi;  .reg .pred p;  .reg .f64 r0;  mov.b64 %fd251, %fd196;  mov.b64 {lo, hi}, %fd196;  shfl.sync.down.b32 lo|p, lo, %r114, %r115, %r116;  shfl.sync.down.b32 hi|p, hi, %r114, %r115, %r116;  mov.b64 r0, {lo, hi};  @p add.f64 %fd251, %fd251, r0;}
	// end inline asm
	setp.ne.s32 	%p43, %r101, 0;
	@%p43 bra 	$L__BB2_16;
	shr.u32 	%r117, %r1, 2;
	and.b32  	%r118, %r117, 248;
	mov.u32 	%r119, _ZZN3cub18CUB_300001_SM_10006detail6reduce28DeviceReduceSingleTileKernelINS2_10policy_hubIdjN4cuda3std3__44plusIvEEE10Policy1000EPdSC_jS9_ddNS7_10__identityEEEvT0_T1_T2_T3_T4_T6_E12temp_storage;
	add.s32 	%r120, %r119, %r118;
	st.shared.f64 	[%r120+24], %fd251;
$L__BB2_16:
	bar.sync 	0;
	setp.ne.s32 	%p44, %r1, 0;
	@%p44 bra 	$L__BB2_38;
	ld.shared.f64 	%fd200, [_ZZN3cub18CUB_300001_SM_10006detail6reduce28DeviceReduceSingleTileKernelINS2_10policy_hubIdjN4cuda3std3__44plusIvEEE10Policy1000EPdSC_jS9_ddNS7_10__identityEEEvT0_T1_T2_T3_T4_T6_E12temp_storage+32];
	add.f64 	%fd201, %fd251, %fd200;
	ld.shared.f64 	%fd202, [_ZZN3cub18CUB_300001_SM_10006detail6reduce28DeviceReduceSingleTileKernelINS2_10policy_hubIdjN4cuda3std3__44plusIvEEE10Policy1000EPdSC_jS9_ddNS7_10__identityEEEvT0_T1_T2_T3_T4_T6_E12temp_storage+40];
	add.f64 	%fd203, %fd201, %fd202;
	ld.shared.f64 	%fd204, [_ZZN3cub18CUB_300001_SM_10006detail6reduce28DeviceReduceSingleTileKernelINS2_10policy_hubIdjN4cuda3std3__44plusIvEEE10Policy1000EPdSC_jS9_ddNS7_10__identityEEEvT0_T1_T2_T3_T4_T6_E12temp_storage+48];
	add.f64 	%fd205, %fd203, %fd204;
	ld.shared.f64 	%fd206, [_ZZN3cub18CUB_300001_SM_10006detail6reduce28DeviceReduceSingleTileKernelINS2_10policy_hubIdjN4cuda3std3__44plusIvEEE10Policy1000EPdSC_jS9_ddNS7_10__identityEEEvT0_T1_T2_T3_T4_T6_E12temp_storage+56];
	add.f64 	%fd207, %fd205, %fd206;
	ld.shared.f64 	%fd208, [_ZZN3cub18CUB_300001_SM_10006detail6reduce28DeviceReduceSingleTileKernelINS2_10policy_hubIdjN4cuda3std3__44plusIvEEE10Policy1000EPdSC_jS9_ddNS7_10__identityEEEvT0_T1_T2_T3_T4_T6_E12temp_storage+64];
	add.f64 	%fd209, %fd207, %fd208;
	ld.shared.f64 	%fd210, [_ZZN3cub18CUB_300001_SM_10006detail6reduce28DeviceReduceSingleTileKernelINS2_10policy_hubIdjN4cuda3std3__44plusIvEEE10Policy1000EPdSC_jS9_ddNS7_10__identityEEEvT0_T1_T2_T3_T4_T6_E12temp_storage+72];
	add.f64 	%fd211, %fd209, %fd210;
	ld.shared.f64 	%fd212, [_ZZN3cub18CUB_300001_SM_10006detail6reduce28DeviceReduceSingleTileKernelINS2_10policy_hubIdjN4cuda3std3__44plusIvEEE10Policy1000EPdSC_jS9_ddNS7_10__identityEEEvT0_T1_T2_T3_T4_T6_E12temp_storage+80];
	add.f64 	%fd213, %fd211, %fd212;
	ld.shared.f64 	%fd214, [_ZZN3cub18CUB_300001_SM_10006detail6reduce28DeviceReduceSingleTileKernelINS2_10policy_hubIdjN4cuda3std3__44plusIvEEE10Policy1000EPdSC_jS9_ddNS7_10__identityEEEvT0_T1_T2_T3_T4_T6_E12temp_storage+88];
	add.f64 	%fd215, %fd213, %fd214;
	ld.shared.f64 	%fd216, [_ZZN3cub18CUB_300001_SM_10006detail6reduce28DeviceReduceSingleTileKernelINS2_10policy_hubIdjN4cuda3std3__44plusIvEEE10Policy1000EPdSC_jS9_ddNS7_10__identityEEEvT0_T1_T2_T3_T4_T6_E12temp_storage+96];
	add.f64 	%fd217, %fd215, %fd216;
	ld.shared.f64 	%fd218, [_ZZN3cub18CUB_300001_SM_10006detail6reduce28DeviceReduceSingleTileKernelINS2_10policy_hubIdjN4cuda3std3__44plusIvEEE10Policy1000EPdSC_jS9_ddNS7_10__identityEEEvT0_T1_T2_T3_T4_T6_E12temp_storage+104];
	add.f64 	%fd219, %fd217, %fd218;
	ld.shared.f64 	%fd220, [_ZZN3cub18CUB_300001_SM_10006detail6reduce28DeviceReduceSingleTileKernelINS2_10policy_hubIdjN4cuda3std3__44plusIvEEE10Policy1000EPdSC_jS9_ddNS7_10__identityEEEvT0_T1_T2_T3_T4_T6_E12temp_storage+112];
	add.f64 	%fd221, %fd219, %fd220;
	ld.shared.f64 	%fd222, [_ZZN3cub18CUB_300001_SM_10006detail6reduce28DeviceReduceSingleTileKernelINS2_10policy_hubIdjN4cuda3std3__44plusIvEEE10Policy1000EPdSC_jS9_ddNS7_10__identityEEEvT0_T1_T2_T3_T4_T6_E12temp_storage+120];
	add.f64 	%fd223, %fd221, %fd222;
	ld.shared.f64 	%fd224, [_ZZN3cub18CUB_300001_SM_10006detail6reduce28DeviceReduceSingleTileKernelINS2_10policy_hubIdjN4cuda3std3__44plusIvEEE10Policy1000EPdSC_jS9_ddNS7_10__identityEEEvT0_T1_T2_T3_T4_T6_E12temp_storage+128];
	add.f64 	%fd225, %fd223, %fd224;
	ld.shared.f64 	%fd226, [_ZZN3cub18CUB_300001_SM_10006detail6reduce28DeviceReduceSingleTileKernelINS2_10policy_hubIdjN4cuda3std3__44plusIvEEE10Policy1000EPdSC_jS9_ddNS7_10__identityEEEvT0_T1_T2_T3_T4_T6_E12temp_storage+136];
	add.f64 	%fd227, %fd225, %fd226;
	ld.shared.f64 	%fd228, [_ZZN3cub18CUB_300001_SM_10006detail6reduce28DeviceReduceSingleTileKernelINS2_10policy_hubIdjN4cuda3std3__44plusIvEEE10Policy1000EPdSC_jS9_ddNS7_10__identityEEEvT0_T1_T2_T3_T4_T6_E12temp_storage+144];
	add.f64 	%fd229, %fd227, %fd228;
	ld.shared.f64 	%fd230, [_ZZN3cub18CUB_300001_SM_10006detail6reduce28DeviceReduceSingleTileKernelINS2_10policy_hubIdjN4cuda3std3__44plusIvEEE10Policy1000EPdSC_jS9_ddNS7_10__identityEEEvT0_T1_T2_T3_T4_T6_E12temp_storage+152];
	add.f64 	%fd231, %fd229, %fd230;
	ld.shared.f64 	%fd232, [_ZZN3cub18CUB_300001_SM_10006detail6reduce28DeviceReduceSingleTileKernelINS2_10policy_hubIdjN4cuda3std3__44plusIvEEE10Policy1000EPdSC_jS9_ddNS7_10__identityEEEvT0_T1_T2_T3_T4_T6_E12temp_storage+160];
	add.f64 	%fd233, %fd231, %fd232;
	ld.shared.f64 	%fd234, [_ZZN3cub18CUB_300001_SM_10006detail6reduce28DeviceReduceSingleTileKernelINS2_10policy_hubIdjN4cuda3std3__44plusIvEEE10Policy1000EPdSC_jS9_ddNS7_10__identityEEEvT0_T1_T2_T3_T4_T6_E12temp_storage+168];
	add.f64 	%fd235, %fd233, %fd234;
	ld.shared.f64 	%fd236, [_ZZN3cub18CUB_300001_SM_10006detail6reduce28DeviceReduceSingleTileKernelINS2_10policy_hubIdjN4cuda3std3__44plusIvEEE10Policy1000EPdSC_jS9_ddNS7_10__identityEEEvT0_T1_T2_T3_T4_T6_E12temp_storage+176];
	add.f64 	%fd251, %fd235, %fd236;
	bra.uni 	$L__BB2_38;
$L__BB2_18:
	// begin inline asm
	mov.u32 %r77, %laneid;
	// end inline asm
	and.b32  	%r93, %r1, 992;
	add.s32 	%r94, %r93, 32;
	setp.gt.u32 	%p21, %r94, %r37;
	not.b32 	%r95, %r93;
	add.s32 	%r96, %r37, %r95;
	selp.b32 	%r91, %r96, 31, %p21;
	mov.b32 	%r78, 1;
	mov.b32 	%r92, -1;
	// begin inline asm
	{  .reg .u32 lo;  .reg .u32 hi;  .reg .pred p;  .reg .f64 r0;  mov.b64 %fd124, %fd243;  mov.b64 {lo, hi}, %fd243;  shfl.sync.down.b32 lo|p, lo, %r78, %r91, %r92;  shfl.sync.down.b32 hi|p, hi, %r78, %r91, %r92;  mov.b64 r0, {lo, hi};  @p add.f64 %fd124, %fd124, r0;}
	// end inline asm
	mov.b32 	%r81, 2;
	// begin inline asm
	{  .reg .u32 lo;  .reg .u32 hi;  .reg .pred p;  .reg .f64 r0;  mov.b64 %fd126, %fd124;  mov.b64 {lo, hi}, %fd124;  shfl.sync.down.b32 lo|p, lo, %r81, %r91, %r92;  shfl.sync.down.b32 hi|p, hi, %r81, %r91, %r92;  mov.b64 r0, {lo, hi};  @p add.f64 %fd126, %fd126, r0;}
	// end inline asm
	mov.b32 	%r84, 4;
	// begin inline asm
	{  .reg .u32 lo;  .reg .u32 hi;  .reg .pred p;  .reg .f64 r0;  mov.b64 %fd128, %fd126;  mov.b64 {lo, hi}, %fd126;  shfl.sync.down.b32 lo|p, lo, %r84, %r91, %r92;  shfl.sync.down.b32 hi|p, hi, %r84, %r91, %r92;  mov.b64 r0, {lo, hi};  @p add.f64 %fd128, %fd128, r0;}
	// end inline asm
	mov.b32 	%r87, 8;
	// begin inline asm
	{  .reg .u32 lo;  .reg .u32 hi;  .reg .pred p;  .reg .f64 r0;  mov.b64 %fd130, %fd128;  mov.b64 {lo, hi}, %fd128;  shfl.sync.down.b32 lo|p, lo, %r87, %r91, %r92;  shfl.sync.down.b32 hi|p, hi, %r87, %r91, %r92;  mov.b64 r0, {lo, hi};  @p add.f64 %fd130, %fd130, r0;}
	// end inline asm
	mov.b32 	%r90, 16;
	// begin inline asm
	{  .reg .u32 lo;  .reg .u32 hi;  .reg .pred p;  .reg .f64 r0;  mov.b64 %fd251, %fd130;  mov.b64 {lo, hi}, %fd130;  shfl.sync.down.b32 lo|p, lo, %r90, %r91, %r92;  shfl.sync.down.b32 hi|p, hi, %r90, %r91, %r92;  mov.b64 r0, {lo, hi};  @p add.f64 %fd251, %fd251, r0;}
	// end inline asm
	setp.ne.s32 	%p22, %r77, 0;
	@%p22 bra 	$L__BB2_20;
	shr.u32 	%r97, %r1, 2;
	and.b32  	%r98, %r97, 248;
	mov.u32 	%r99, _ZZN3cub18CUB_300001_SM_10006detail6reduce28DeviceReduceSingleTileKernelINS2_10policy_hubIdjN4cuda3std3__44plusIvEEE10Policy1000EPdSC_jS9_ddNS7_10__identityEEEvT0_T1_T2_T3_T4_T6_E12temp_storage;
	add.s32 	%r100, %r99, %r98;
	st.shared.f64 	[%r100+24], %fd251;
$L__BB2_20:
	bar.sync 	0;
	setp.ne.s32 	%p23, %r1, 0;
	@%p23 bra 	$L__BB2_38;
	setp.gt.u32 	%p24, %r37, 32;
	ld.shared.f64 	%fd134, [_ZZN3cub18CUB_300001_SM_10006detail6reduce28DeviceReduceSingleTileKernelINS2_10policy_hubIdjN4cuda3std3__44plusIvEEE10Policy1000EPdSC_jS9_ddNS7_10__identityEEEvT0_T1_T2_T3_T4_T6_E12temp_storage+32];
	add.f64 	%fd135, %fd251, %fd134;
	selp.f64 	%fd136, %fd135, %fd251, %p24;
	setp.gt.u32 	%p25, %r37, 64;
	ld.shared.f64 	%fd137, [_ZZN3cub18CUB_300001_SM_10006detail6reduce28DeviceReduceSingleTileKernelINS2_10policy_hubIdjN4cuda3std3__44plusIvEEE10Policy1000EPdSC_jS9_ddNS7_10__identityEEEvT0_T1_T2_T3_T4_T6_E12temp_storage+40];
	add.f64 	%fd138, %fd137, %fd136;
	selp.f64 	%fd139, %fd138, %fd136, %p25;
	setp.gt.u32 	%p26, %r37, 96;
	ld.shared.f64 	%fd140, [_ZZN3cub18CUB_300001_SM_10006detail6reduce28DeviceReduceSingleTileKernelINS2_10policy_hubIdjN4cuda3std3__44plusIvEEE10Policy1000EPdSC_jS9_ddNS7_10__identityEEEvT0_T1_T2_T3_T4_T6_E12temp_storage+48];
	add.f64 	%fd141, %fd140, %fd139;
	selp.f64 	%fd142, %fd141, %fd139, %p26;
	setp.gt.u32 	%p27, %r37, 128;
	ld.shared.f64 	%fd143, [_ZZN3cub18CUB_300001_SM_10006detail6reduce28DeviceReduceSingleTileKernelINS2_10policy_hubIdjN4cuda3std3__44plusIvEEE10Policy1000EPdSC_jS9_ddNS7_10__identityEEEvT0_T1_T2_T3_T4_T6_E12temp_storage+56];
	add.f64 	%fd144, %fd143, %fd142;
	selp.f64 	%fd145, %fd144, %fd142, %p27;
	setp.gt.u32 	%p28, %r37, 160;
	ld.shared.f64 	%fd146, [_ZZN3cub18CUB_300001_SM_10006detail6reduce28DeviceReduceSingleTileKernelINS2_10policy_hubIdjN4cuda3std3__44plusIvEEE10Policy1000EPdSC_jS9_ddNS7_10__identityEEEvT0_T1_T2_T3_T4_T6_E12temp_storage+64];
	add.f64 	%fd147, %fd146, %fd145;
	selp.f64 	%fd148, %fd147, %fd145, %p28;
	setp.gt.u32 	%p29, %r37, 192;
	ld.shared.f64 	%fd149, [_ZZN3cub18CUB_300001_SM_10006detail6reduce28DeviceReduceSingleTileKernelINS2_10policy_hubIdjN4cuda3std3__44plusIvEEE10Policy1000EPdSC_jS9_ddNS7_10__identityEEEvT0_T1_T2_T3_T4_T6_E12temp_storage+72];
	add.f64 	%fd150, %fd149, %fd148;
	selp.f64 	%fd151, %fd150, %fd148, %p29;
	setp.gt.u32 	%p30, %r37, 224;
	ld.shared.f64 	%fd152, [_ZZN3cub18CUB_300001_SM_10006detail6reduce28DeviceReduceSingleTileKernelINS2_10policy_hubIdjN4cuda3std3__44plusIvEEE10Policy1000EPdSC_jS9_ddNS7_10__identityEEEvT0_T1_T2_T3_T4_T6_E12temp_storage+80];
	add.f64 	%fd153, %fd152, %fd151;
	selp.f64 	%fd154, %fd153, %fd151, %p30;
	setp.gt.u32 	%p31, %r37, 256;
	ld.shared.f64 	%fd155, [_ZZN3cub18CUB_300001_SM_10006detail6reduce28DeviceReduceSingleTileKernelINS2_10policy_hubIdjN4cuda3std3__44plusIvEEE10Policy1000EPdSC_jS9_ddNS7_10__identityEEEvT0_T1_T2_T3_T4_T6_E12temp_storage+88];
	add.f64 	%fd156, %fd155, %fd154;
	selp.f64 	%fd157, %fd156, %fd154, %p31;
	setp.gt.u32 	%p32, %r37, 288;
	ld.shared.f64 	%fd158, [_ZZN3cub18CUB_300001_SM_10006detail6reduce28DeviceReduceSingleTileKernelINS2_10policy_hubIdjN4cuda3std3__44plusIvEEE10Policy1000EPdSC_jS9_ddNS7_10__identityEEEvT0_T1_T2_T3_T4_T6_E12temp_storage+96];
	add.f64 	%fd159, %fd158, %fd157;
	selp.f64 	%fd160, %fd159, %fd157, %p32;
	setp.gt.u32 	%p33, %r37, 320;
	ld.shared.f64 	%fd161, [_ZZN3cub18CUB_300001_SM_10006detail6reduce28DeviceReduceSingleTileKernelINS2_10policy_hubIdjN4cuda3std3__44plusIvEEE10Policy1000EPdSC_jS9_ddNS7_10__identityEEEvT0_T1_T2_T3_T4_T6_E12temp_storage+104];
	add.f64 	%fd162, %fd161, %fd160;
	selp.f64 	%fd163, %fd162, %fd160, %p33;
	setp.gt.u32 	%p34, %r37, 352;
	ld.shared.f64 	%fd164, [_ZZN3cub18CUB_300001_SM_10006detail6reduce28DeviceReduceSingleTileKernelINS2_10policy_hubIdjN4cuda3std3__44plusIvEEE10Policy1000EPdSC_jS9_ddNS7_10__identityEEEvT0_T1_T2_T3_T4_T6_E12temp_storage+112];
	add.f64 	%fd165, %fd164, %fd163;
	selp.f64 	%fd166, %fd165, %fd163, %p34;
	setp.gt.u32 	%p35, %r37, 384;
	ld.shared.f64 	%fd167, [_ZZN3cub18CUB_300001_SM_10006detail6reduce28DeviceReduceSingleTileKernelINS2_10policy_hubIdjN4cuda3std3__44plusIvEEE10Policy1000EPdSC_jS9_ddNS7_10__identityEEEvT0_T1_T2_T3_T4_T6_E12temp_storage+120];
	add.f64 	%fd168, %fd167, %fd166;
	selp.f64 	%fd169, %fd168, %fd166, %p35;
	setp.gt.u32 	%p36, %r37, 416;
	ld.shared.f64 	%fd170, [_ZZN3cub18CUB_300001_SM_10006detail6reduce28DeviceReduceSingleTileKernelINS2_10policy_hubIdjN4cuda3std3__44plusIvEEE10Policy1000EPdSC_jS9_ddNS7_10__identityEEEvT0_T1_T2_T3_T4_T6_E12temp_storage+128];
	add.f64 	%fd171, %fd170, %fd169;
	selp.f64 	%fd172, %fd171, %fd169, %p36;
	setp.gt.u32 	%p37, %r37, 448;
	ld.shared.f64 	%fd173, [_ZZN3cub18CUB_300001_SM_10006detail6reduce28DeviceReduceSingleTileKernelINS2_10policy_hubIdjN4cuda3std3__44plusIvEEE10Policy1000EPdSC_jS9_ddNS7_10__identityEEEvT0_T1_T2_T3_T4_T6_E12temp_storage+136];
	add.f64 	%fd174, %fd173, %fd172;
	selp.f64 	%fd175, %fd174, %fd172, %p37;
	setp.gt.u32 	%p38, %r37, 480;
	ld.shared.f64 	%fd176, [_ZZN3cub18CUB_300001_SM_10006detail6reduce28DeviceReduceSingleTileKernelINS2_10policy_hubIdjN4cuda3std3__44plusIvEEE10Policy1000EPdSC_jS9_ddNS7_10__identityEEEvT0_T1_T2_T3_T4_T6_E12temp_storage+144];
	add.f64 	%fd177, %fd176, %fd175;
	selp.f64 	%fd178, %fd177, %fd175, %p38;
	setp.gt.u32 	%p39, %r37, 512;
	ld.shared.f64 	%fd179, [_ZZN3cub18CUB_300001_SM_10006detail6reduce28DeviceReduceSingleTileKernelINS2_10policy_hubIdjN4cuda3std3__44plusIvEEE10Policy1000EPdSC_jS9_ddNS7_10__identityEEEvT0_T1_T2_T3_T4_T6_E12temp_storage+152];
	add.f64 	%fd180, %fd179, %fd178;
	selp.f64 	%fd181, %fd180, %fd178, %p39;
	setp.gt.u32 	%p40, %r37, 544;
	ld.shared.f64 	%fd182, [_ZZN3cub18CUB_300001_SM_10006detail6reduce28DeviceReduceSingleTileKernelINS2_10policy_hubIdjN4cuda3std3__44plusIvEEE10Policy1000EPdSC_jS9_ddNS7_10__identityEEEvT0_T1_T2_T3_T4_T6_E12temp_storage+160];
	add.f64 	%fd183, %fd182, %fd181;
	selp.f64 	%fd184, %fd183, %fd181, %p40;
	setp.gt.u32 	%p41, %r37, 576;
	ld.shared.f64 	%fd185, [_ZZN3cub18CUB_300001_SM_10006detail6reduce28DeviceReduceSingleTileKernelINS2_10policy_hubIdjN4cuda3std3__44plusIvEEE10Policy1000EPdSC_jS9_ddNS7_10__identityEEEvT0_T1_T2_T3_T4_T6_E12temp_storage+168];
	add.f64 	%fd186, %fd185, %fd184;
	selp.f64 	%fd187, %fd186, %fd184, %p41;
	setp.gt.u32 	%p42, %r37, 608;
	ld.shared.f64 	%fd188, [_ZZN3cub18CUB_300001_SM_10006detail6reduce28DeviceReduceSingleTileKernelINS2_10policy_hubIdjN4cuda3std3__44plusIvEEE10Policy1000EPdSC_jS9_ddNS7_10__identityEEEvT0_T1_T2_T3_T4_T6_E12temp_storage+176];
	add.f64 	%fd189, %fd188, %fd187;
	selp.f64 	%fd251, %fd189, %fd187, %p42;
	bra.uni 	$L__BB2_38;
$L__BB2_22:
	mov.u32 	%r14, %tid.x;
	mul.wide.u32 	%rd27, %r14, 8;
	add.s64 	%rd12, %rd9, %rd27;
	// begin inline asm
	ld.global.nc.u64 %rd11, [%rd12];
	// end inline asm
	mov.b64 	%fd29, %rd11;
	add.s64 	%rd14, %rd12, 5120;
	// begin inline asm
	ld.global.nc.u64 %rd13, [%rd14];
	// end inline asm
	mov.b64 	%fd30, %rd13;
	add.s64 	%rd16, %rd12, 10240;
	// begin inline asm
	ld.global.nc.u64 %rd15, [%rd16];
	// end inline asm
	mov.b64 	%fd31, %rd15;
	add.s64 	%rd18, %rd12, 15360;
	// begin inline asm
	ld.global.nc.u64 %rd17, [%rd18];
	// end inline asm
	mov.b64 	%fd32, %rd17;
	add.s64 	%rd20, %rd12, 20480;
	// begin inline asm
	ld.global.nc.u64 %rd19, [%rd20];
	// end inline asm
	mov.b64 	%fd33, %rd19;
	add.s64 	%rd22, %rd12, 25600;
	// begin inline asm
	ld.global.nc.u64 %rd21, [%rd22];
	// end inline asm
	mov.b64 	%fd34, %rd21;
	add.s64 	%rd24, %rd12, 30720;
	// begin inline asm
	ld.global.nc.u64 %rd23, [%rd24];
	// end inline asm
	mov.b64 	%fd35, %rd23;
	add.s64 	%rd26, %rd12, 35840;
	// begin inline asm
	ld.global.nc.u64 %rd25, [%rd26];
	// end inline asm
	mov.b64 	%fd36, %rd25;
	add.f64 	%fd37, %fd29, %fd30;
	add.f64 	%fd38, %fd37, %fd31;
	add.f64 	%fd39, %fd38, %fd32;
	add.f64 	%fd40, %fd39, %fd33;
	add.f64 	%fd41, %fd40, %fd34;
	add.f64 	%fd42, %fd41, %fd35;
	add.f64 	%fd250, %fd42, %fd36;
	add.s32 	%r15, %r37, -5120;
	setp.lt.u32 	%p3, %r15, 5120;
	mov.b32 	%r129, 5120;
	@%p3 bra 	$L__BB2_26;
	mov.b32 	%r129, 5120;
$L__BB2_24:
	add.s32 	%r40, %r14, %r129;
	mul.wide.u32 	%rd44, %r40, 8;
	add.s64 	%rd29, %rd9, %rd44;
	// begin inline asm
	ld.global.nc.u64 %rd28, [%rd29];
	// end inline asm
	mov.b64 	%fd43, %rd28;
	mul.wide.u32 	%rd45, %r129, 8;
	add.s64 	%rd46, %rd12, %rd45;
	add.s64 	%rd31, %rd46, 5120;
	// begin inline asm
	ld.global.nc.u64 %rd30, [%rd31];
	// end inline asm
	mov.b64 	%fd44, %rd30;
	add.s64 	%rd33, %rd46, 10240;
	// begin inline asm
	ld.global.nc.u64 %rd32, [%rd33];
	// end inline asm
	mov.b64 	%fd45, %rd32;
	add.s64 	%rd35, %rd46, 15360;
	// begin inline asm
	ld.global.nc.u64 %rd34, [%rd35];
	// end inline asm
	mov.b64 	%fd46, %rd34;
	add.s64 	%rd37, %rd46, 20480;
	// begin inline asm
	ld.global.nc.u64 %rd36, [%rd37];
	// end inline asm
	mov.b64 	%fd47, %rd36;
	add.s64 	%rd39, %rd46, 25600;
	// begin inline asm
	ld.global.nc.u64 %rd38, [%rd39];
	// end inline asm
	mov.b64 	%fd48, %rd38;
	add.s64 	%rd41, %rd46, 30720;
	// begin inline asm
	ld.global.nc.u64 %rd40, [%rd41];
	// end inline asm
	mov.b64 	%fd49, %rd40;
	add.s64 	%rd43, %rd46, 35840;
	// begin inline asm
	ld.global.nc.u64 %rd42, [%rd43];
	// end inline asm
	mov.b64 	%fd50, %rd42;
	add.f64 	%fd51, %fd250, %fd43;
	add.f64 	%fd52, %fd51, %fd44;
	add.f64 	%fd53, %fd52, %fd45;
	add.f64 	%fd54, %fd53, %fd46;
	add.f64 	%fd55, %fd54, %fd47;
	add.f64 	%fd56, %fd55, %fd48;
	add.f64 	%fd57, %fd56, %fd49;
	add.f64 	%fd250, %fd57, %fd50;
	sub.s32 	%r41, %r37, %r129;
	setp.lt.u32 	%p4, %r41, 5120;
	@%p4 bra 	$L__BB2_34;
	add.s32 	%r129, %r129, 5120;
	setp.le.u32 	%p5, %r129, %r15;
	@%p5 bra 	$L__BB2_24;
$L__BB2_26:
	setp.le.u32 	%p6, %r37, %r129;
	@%p6 bra 	$L__BB2_34;
	sub.s32 	%r19, %r37, %r129;
	setp.ge.s32 	%p7, %r14, %r19;
	@%p7 bra 	$L__BB2_34;
	not.b32 	%r42, %r14;
	add.s32 	%r43, %r37, %r42;
	sub.s32 	%r20, %r43, %r129;
	mul.hi.u32 	%r44, %r20, -858993459;
	shr.u32 	%r45, %r44, 9;
	add.s32 	%r21, %r45, 1;
	and.b32  	%r46, %r45, 3;
	setp.eq.s32 	%p8, %r46, 3;
	mov.u32 	%r133, %r14;
	@%p8 bra 	$L__BB2_31;
	add.s32 	%r131, %r14, %r129;
	and.b32  	%r47, %r21, 3;
	neg.s32 	%r130, %r47;
	mov.u32 	%r133, %r14;
$L__BB2_30:
	.pragma "nounroll";
	mul.wide.u32 	%rd49, %r131, 8;
	add.s64 	%rd48, %rd9, %rd49;
	// begin inline asm
	ld.global.nc.u64 %rd47, [%rd48];
	// end inline asm
	mov.b64 	%fd59, %rd47;
	add.f64 	%fd250, %fd250, %fd59;
	add.s32 	%r133, %r133, 640;
	add.s32 	%r131, %r131, 640;
	add.s32 	%r130, %r130, 1;
	setp.ne.s32 	%p9, %r130, 0;
	@%p9 bra 	$L__BB2_30;
$L__BB2_31:
	setp.lt.u32 	%p10, %r20, 1920;
	@%p10 bra 	$L__BB2_34;
	add.s32 	%r135, %r133, 1280;
	add.s32 	%r134, %r133, %r129;
$L__BB2_33:
	mul.wide.u32 	%rd58, %r134, 8;
	add.s64 	%rd51, %rd9, %rd58;
	// begin inline asm
	ld.global.nc.u64 %rd50, [%rd51];
	// end inline asm
	mov.b64 	%fd60, %rd50;
	add.f64 	%fd61, %fd250, %fd60;
	add.s32 	%r48, %r134, 640;
	mul.wide.u32 	%rd59, %r48, 8;
	add.s64 	%rd53, %rd9, %rd59;
	// begin inline asm
	ld.global.nc.u64 %rd52, [%rd53];
	// end inline asm
	mov.b64 	%fd62, %rd52;
	add.f64 	%fd63, %fd61, %fd62;
	add.s32 	%r49, %r134, 1280;
	mul.wide.u32 	%rd60, %r49, 8;
	add.s64 	%rd55, %rd9, %rd60;
	// begin inline asm
	ld.global.nc.u64 %rd54, [%rd55];
	// end inline asm
	mov.b64 	%fd64, %rd54;
	add.f64 	%fd65, %fd63, %fd64;
	add.s32 	%r50, %r134, 1920;
	mul.wide.u32 	%rd61, %r50, 8;
	add.s64 	%rd57, %rd9, %rd61;
	// begin inline asm
	ld.global.nc.u64 %rd56, [%rd57];
	// end inline asm
	mov.b64 	%fd66, %rd56;
	add.f64 	%fd250, %fd65, %fd66;
	add.s32 	%r35, %r135, 2560;
	add.s32 	%r51, %r135, 1280;
	add.s32 	%r134, %r134, 2560;
	setp.lt.s32 	%p11, %r51, %r19;
	mov.u32 	%r135, %r35;
	@%p11 bra 	$L__BB2_33;
$L__BB2_34:
	// begin inline asm
	mov.u32 %r52, %laneid;
	// end inline asm
	mov.b32 	%r53, 1;
	mov.b32 	%r66, 31;
	mov.b32 	%r67, -1;
	// begin inline asm
	{  .reg .u32 lo;  .reg .u32 hi;  .reg .pred p;  .reg .f64 r0;  mov.b64 %fd67, %fd250;  mov.b64 {lo, hi}, %fd250;  shfl.sync.down.b32 lo|p, lo, %r53, %r66, %r67;  shfl.sync.down.b32 hi|p, hi, %r53, %r66, %r67;  mov.b64 r0, {lo, hi};  @p add.f64 %fd67, %fd67, r0;}
	// end inline asm
	mov.b32 	%r56, 2;
	// begin inline asm
	{  .reg .u32 lo;  .reg .u32 hi;  .reg .pred p;  .reg .f64 r0;  mov.b64 %fd69, %fd67;  mov.b64 {lo, hi}, %fd67;  shfl.sync.down.b32 lo|p, lo, %r56, %r66, %r67;  shfl.sync.down.b32 hi|p, hi, %r56, %r66, %r67;  mov.b64 r0, {lo, hi};  @p add.f64 %fd69, %fd69, r0;}
	// end inline asm
	mov.b32 	%r59, 4;
	// begin inline asm
	{  .reg .u32 lo;  .reg .u32 hi;  .reg .pred p;  .reg .f64 r0;  mov.b64 %fd71, %fd69;  mov.b64 {lo, hi}, %fd69;  shfl.sync.down.b32 lo|p, lo, %r59, %r66, %r67;  shfl.sync.down.b32 hi|p, hi, %r59, %r66, %r67;  mov.b64 r0, {lo, hi};  @p add.f64 %fd71, %fd71, r0;}
	// end inline asm
	mov.b32 	%r62, 8;
	// begin inline asm
	{  .reg .u32 lo;  .reg .u32 hi;  .reg .pred p;  .reg .f64 r0;  mov.b64 %fd73, %fd71;  mov.b64 {lo, hi}, %fd71;  shfl.sync.down.b32 lo|p, lo, %r62, %r66, %r67;  shfl.sync.down.b32 hi|p, hi, %r62, %r66, %r67;  mov.b64 r0, {lo, hi};  @p add.f64 %fd73, %fd73, r0;}
	// end inline asm
	mov.b32 	%r65, 16;
	// begin inline asm
	{  .reg .u32 lo;  .reg .u32 hi;  .reg .pred p;  .reg .f64 r0;  mov.b64 %fd251, %fd73;  mov.b64 {lo, hi}, %fd73;  shfl.sync.down.b32 lo|p, lo, %r65, %r66, %r67;  shfl.sync.down.b32 hi|p, hi, %r65, %r66, %r67;  mov.b64 r0, {lo, hi};  @p add.f64 %fd251, %fd251, r0;}
	// end inline asm
	setp.ne.s32 	%p12, %r52, 0;
	@%p12 bra 	$L__BB2_36;
	shr.u32 	%r68, %r14, 2;
	and.b32  	%r69, %r68, 248;
	mov.u32 	%r70, _ZZN3cub18CUB_300001_SM_10006detail6reduce28DeviceReduceSingleTileKernelINS2_10policy_hubIdjN4cuda3std3__44plusIvEEE10Policy1000EPdSC_jS9_ddNS7_10__identityEEEvT0_T1_T2_T3_T4_T6_E12temp_storage;
	add.s32 	%r71, %r70, %r69;
	st.shared.f64 	[%r71+24], %fd251;
$L__BB2_36:
	bar.sync 	0;
	setp.ne.s32 	%p13, %r14, 0;
	@%p13 bra 	$L__BB2_38;
	ld.shared.f64 	%fd77, [_ZZN3cub18CUB_300001_SM_10006detail6reduce28DeviceReduceSingleTileKernelINS2_10policy_hubIdjN4cuda3std3__44plusIvEEE10Policy1000EPdSC_jS9_ddNS7_10__identityEEEvT0_T1_T2_T3_T4_T6_E12temp_storage+32];
	add.f64 	%fd78, %fd251, %fd77;
	ld.shared.f64 	%fd79, [_ZZN3cub18CUB_300001_SM_10006detail6reduce28DeviceReduceSingleTileKernelINS2_10policy_hubIdjN4cuda3std3__44plusIvEEE10Policy1000EPdSC_jS9_ddNS7_10__identityEEEvT0_T1_T2_T3_T4_T6_E12temp_storage+40];
	add.f64 	%fd80, %fd78, %fd79;
	ld.shared.f64 	%fd81, [_ZZN3cub18CUB_300001_SM_10006detail6reduce28DeviceReduceSingleTileKernelINS2_10policy_hubIdjN4cuda3std3__44plusIvEEE10Policy1000EPdSC_jS9_ddNS7_10__identityEEEvT0_T1_T2_T3_T4_T6_E12temp_storage+48];
	add.f64 	%fd82, %fd80, %fd81;
	ld.shared.f64 	%fd83, [_ZZN3cub18CUB_300001_SM_10006detail6reduce28DeviceReduceSingleTileKernelINS2_10policy_hubIdjN4cuda3std3__44plusIvEEE10Policy1000EPdSC_jS9_ddNS7_10__identityEEEvT0_T1_T2_T3_T4_T6_E12temp_storage+56];
	add.f64 	%fd84, %fd82, %fd83;
	ld.shared.f64 	%fd85, [_ZZN3cub18CUB_300001_SM_10006detail6reduce28DeviceReduceSingleTileKernelINS2_10policy_hubIdjN4cuda3std3__44plusIvEEE10Policy1000EPdSC_jS9_ddNS7_10__identityEEEvT0_T1_T2_T3_T4_T6_E12temp_storage+64];
	add.f64 	%fd86, %fd84, %fd85;
	ld.shared.f64 	%fd87, [_ZZN3cub18CUB_300001_SM_10006detail6reduce28DeviceReduceSingleTileKernelINS2_10policy_hubIdjN4cuda3std3__44plusIvEEE10Policy1000EPdSC_jS9_ddNS7_10__identityEEEvT0_T1_T2_T3_T4_T6_E12temp_storage+72];
	add.f64 	%fd88, %fd86, %fd87;
	ld.shared.f64 	%fd89, [_ZZN3cub18CUB_300001_SM_10006detail6reduce28DeviceReduceSingleTileKernelINS2_10policy_hubIdjN4cuda3std3__44plusIvEEE10Policy1000EPdSC_jS9_ddNS7_10__identityEEEvT0_T1_T2_T3_T4_T6_E12temp_storage+80];
	add.f64 	%fd90, %fd88, %fd89;
	ld.shared.f64 	%fd91, [_ZZN3cub18CUB_300001_SM_10006detail6reduce28DeviceReduceSingleTileKernelINS2_10policy_hubIdjN4cuda3std3__44plusIvEEE10Policy1000EPdSC_jS9_ddNS7_10__identityEEEvT0_T1_T2_T3_T4_T6_E12temp_storage+88];
	add.f64 	%fd92, %fd90, %fd91;
	ld.shared.f64 	%fd93, [_ZZN3cub18CUB_300001_SM_10006detail6reduce28DeviceReduceSingleTileKernelINS2_10policy_hubIdjN4cuda3std3__44plusIvEEE10Policy1000EPdSC_jS9_ddNS7_10__identityEEEvT0_T1_T2_T3_T4_T6_E12temp_storage+96];
	add.f64 	%fd94, %fd92, %fd93;
	ld.shared.f64 	%fd95, [_ZZN3cub18CUB_300001_SM_10006detail6reduce28DeviceReduceSingleTileKernelINS2_10policy_hubIdjN4cuda3std3__44plusIvEEE10Policy1000EPdSC_jS9_ddNS7_10__identityEEEvT0_T1_T2_T3_T4_T6_E12temp_storage+104];
	add.f64 	%fd96, %fd94, %fd95;
	ld.shared.f64 	%fd97, [_ZZN3cub18CUB_300001_SM_10006detail6reduce28DeviceReduceSingleTileKernelINS2_10policy_hubIdjN4cuda3std3__44plusIvEEE10Policy1000EPdSC_jS9_ddNS7_10__identityEEEvT0_T1_T2_T3_T4_T6_E12temp_storage+112];
	add.f64 	%fd98, %fd96, %fd97;
	ld.shared.f64 	%fd99, [_ZZN3cub18CUB_300001_SM_10006detail6reduce28DeviceReduceSingleTileKernelINS2_10policy_hubIdjN4cuda3std3__44plusIvEEE10Policy1000EPdSC_jS9_ddNS7_10__identityEEEvT0_T1_T2_T3_T4_T6_E12temp_storage+120];
	add.f64 	%fd100, %fd98, %fd99;
	ld.shared.f64 	%fd101, [_ZZN3cub18CUB_300001_SM_10006detail6reduce28DeviceReduceSingleTileKernelINS2_10policy_hubIdjN4cuda3std3__44plusIvEEE10Policy1000EPdSC_jS9_ddNS7_10__identityEEEvT0_T1_T2_T3_T4_T6_E12temp_storage+128];
	add.f64 	%fd102, %fd100, %fd101;
	ld.shared.f64 	%fd103, [_ZZN3cub18CUB_300001_SM_10006detail6reduce28DeviceReduceSingleTileKernelINS2_10policy_hubIdjN4cuda3std3__44plusIvEEE10Policy1000EPdSC_jS9_ddNS7_10__identityEEEvT0_T1_T2_T3_T4_T6_E12temp_storage+136];
	add.f64 	%fd104, %fd102, %fd103;
	ld.shared.f64 	%fd105, [_ZZN3cub18CUB_300001_SM_10006detail6reduce28DeviceReduceSingleTileKernelINS2_10policy_hubIdjN4cuda3std3__44plusIvEEE10Policy1000EPdSC_jS9_ddNS7_10__identityEEEvT0_T1_T2_T3_T4_T6_E12temp_storage+144];
	add.f64 	%fd106, %fd104, %fd105;
	ld.shared.f64 	%fd107, [_ZZN3cub18CUB_300001_SM_10006detail6reduce28DeviceReduceSingleTileKernelINS2_10policy_hubIdjN4cuda3std3__44plusIvEEE10Policy1000EPdSC_jS9_ddNS7_10__identityEEEvT0_T1_T2_T3_T4_T6_E12temp_storage+152];
	add.f64 	%fd108, %fd106, %fd107;
	ld.shared.f64 	%fd109, [_ZZN3cub18CUB_300001_SM_10006detail6reduce28DeviceReduceSingleTileKernelINS2_10policy_hubIdjN4cuda3std3__44plusIvEEE10Policy1000EPdSC_jS9_ddNS7_10__identityEEEvT0_T1_T2_T3_T4_T6_E12temp_storage+160];
	add.f64 	%fd110, %fd108, %fd109;
	ld.shared.f64 	%fd111, [_ZZN3cub18CUB_300001_SM_10006detail6reduce28DeviceReduceSingleTileKernelINS2_10policy_hubIdjN4cuda3std3__44plusIvEEE10Policy1000EPdSC_jS9_ddNS7_10__identityEEEvT0_T1_T2_T3_T4_T6_E12temp_storage+168];
	add.f64 	%fd112, %fd110, %fd111;
	ld.shared.f64 	%fd113, [_ZZN3cub18CUB_300001_SM_10006detail6reduce28DeviceReduceSingleTileKernelINS2_10policy_hubIdjN4cuda3std3__44plusIvEEE10Policy1000EPdSC_jS9_ddNS7_10__identityEEEvT0_T1_T2_T3_T4_T6_E12temp_storage+176];
	add.f64 	%fd251, %fd112, %fd113;
$L__BB2_38:
	mov.u32 	%r121, %tid.x;
	setp.ne.s32 	%p45, %r121, 0;
	@%p45 bra 	$L__BB2_40;
	add.f64 	%fd237, %fd28, %fd251;
	st.global.f64 	[%rd1], %fd237;
$L__BB2_40:
	ret;

}
	// .globl	_ZN3cub18CUB_300001_SM_10006detail6reduce18DeviceReduceKernelINS2_10policy_hubIdjN4cuda3std3__44plusIvEEE10Policy1000EPdjS9_dNS7_10__identityEEEvT0_PT3_T1_NS0_13GridEvenShareISH_EET2_T4_
.visible .entry _ZN3cub18CUB_300001_SM_10006detail6reduce18DeviceReduceKernelINS2_10policy_hubIdjN4cuda3std3__44plusIvEEE10Policy1000EPdjS9_dNS7_10__identityEEEvT0_PT3_T1_NS0_13GridEvenShareISH_EET2_T4_(
	.param .u64 .ptr .align 1 _ZN3cub18CUB_300001_SM_10006detail6reduce18DeviceReduceKernelINS2_10policy_hubIdjN4cuda3std3__44plusIvEEE10Policy1000EPdjS9_dNS7_10__identityEEEvT0_PT3_T1_NS0_13GridEvenShareISH_EET2_T4__param_0,
	.param .u64 .ptr .align 1 _ZN3cub18CUB_300001_SM_10006detail6reduce18DeviceReduceKernelINS2_10policy_hubIdjN4cuda3std3__44plusIvEEE10Policy1000EPdjS9_dNS7_10__identityEEEvT0_PT3_T1_NS0_13GridEvenShareISH_EET2_T4__param_1,
	.param .u32 _ZN3cub18CUB_300001_SM_10006detail6reduce18DeviceReduceKernelINS2_10policy_hubIdjN4cuda3std3__44plusIvEEE10Policy1000EPdjS9_dNS7_10__identityEEEvT0_PT3_T1_NS0_13GridEvenShareISH_EET2_T4__param_2,
	.param .align 4 .b8 _ZN3cub18CUB_300001_SM_10006detail6reduce18DeviceReduceKernelINS2_10policy_hubIdjN4cuda3std3__44plusIvEEE10Policy1000EPdjS9_dNS7_10__identityEEEvT0_PT3_T1_NS0_13GridEvenShareISH_EET2_T4__param_3[40],
	.param .align 1 .b8 _ZN3cub18CUB_300001_SM_10006detail6reduce18DeviceReduceKernelINS2_10policy_hubIdjN4cuda3std3__44plusIvEEE10Policy1000EPdjS9_dNS7_10__identityEEEvT0_PT3_T1_NS0_13GridEvenShareISH_EET2_T4__param_4[1],
	.param .align 1 .b8 _ZN3cub18CUB_300001_SM_10006detail6reduce18DeviceReduceKernelINS2_10policy_hubIdjN4cuda3std3__44plusIvEEE10Policy1000EPdjS9_dNS7_10__identityEEEvT0_PT3_T1_NS0_13GridEvenShareISH_EET2_T4__param_5[1]
)
.maxntid 640
{
	.reg .pred 	%p<45>;
	.reg .b16 	%rs<4>;
	.reg .b32 	%r<175>;
	.reg .b64 	%rd<74>;
	.reg .b64 	%fd<248>;
	// demoted variable
	.shared .align 8 .b8 _ZZN3cub18CUB_300001_SM_10006detail6reduce18DeviceReduceKernelINS2_10policy_hubIdjN4cuda3std3__44plusIvEEE10Policy1000EPdjS9_dNS7_10__identityEEEvT0_PT3_T1_NS0_13GridEvenShareISH_EET2_T4_E12temp_storage[192];
	ld.param.u64 	%rd1, [_ZN3cub18CUB_300001_SM_10006detail6reduce18DeviceReduceKernelINS2_10policy_hubIdjN4cuda3std3__44plusIvEEE10Policy1000EPdjS9_dNS7_10__identityEEEvT0_PT3_T1_NS0_13GridEvenShareISH_EET2_T4__param_0];
	ld.param.u32 	%r1, [_ZN3cub18CUB_300001_SM_10006detail6reduce18DeviceReduceKernelINS2_10policy_hubIdjN4cuda3std3__44plusIvEEE10Policy1000EPdjS9_dNS7_10__identityEEEvT0_PT3_T1_NS0_13GridEvenShareISH_EET2_T4__param_3+20];
	ld.param.u32 	%r2, [_ZN3cub18CUB_300001_SM_10006detail6reduce18DeviceReduceKernelINS2_10policy_hubIdjN4cuda3std3__44plusIvEEE10Policy1000EPdjS9_dNS7_10__identityEEEvT0_PT3_T1_NS0_13GridEvenShareISH_EET2_T4__param_3+24];
	mov.u32 	%r3, %ctaid.x;
	mul.lo.s32 	%r4, %r2, 5120;
	mul.lo.s32 	%r168, %r3, 5120;
	sub.s32 	%r6, %r1, %r168;
	setp.gt.u32 	%p1, %r6, 5119;
	@%p1 bra 	$L__BB3_19;
	mov.u32 	%r7, %tid.x;
	setp.ge.u32 	%p13, %r7, %r6;
	mov.f64 	%fd240, 0d0000000000000000;
	mov.u32 	%r161, %r7;
	@%p13 bra 	$L__BB3_3;
	add.s32 	%r101, %r168, %r7;
	mul.wide.u32 	%rd54, %r101, 8;
	add.s64 	%rd53, %rd1, %rd54;
	// begin inline asm
	ld.global.nc.u64 %rd52, [%rd53];
	// end inline asm
	mov.b64 	%fd240, %rd52;
	add.s32 	%r161, %r7, 640;
$L__BB3_3:
	setp.ge.u32 	%p14, %r161, %r6;
	@%p14 bra 	$L__BB3_10;
	not.b32 	%r102, %r161;
	add.s32 	%r103, %r1, %r102;
	sub.s32 	%r10, %r103, %r168;
	mul.hi.u32 	%r104, %r10, -858993459;
	shr.u32 	%r105, %r104, 9;
	add.s32 	%r11, %r105, 1;
	and.b32  	%r106, %r105, 3;
	setp.eq.s32 	%p15, %r106, 3;
	@%p15 bra 	$L__BB3_7;
	add.s32 	%r159, %r161, %r168;
	and.b32  	%r107, %r11, 3;
	neg.s32 	%r158, %r107;
$L__BB3_6:
	.pragma "nounroll";
	mul.wide.u32 	%rd57, %r159, 8;
	add.s64 	%rd56, %rd1, %rd57;
	// begin inline asm
	ld.global.nc.u64 %rd55, [%rd56];
	// end inline asm
	mov.b64 	%fd114, %rd55;
	add.f64 	%fd240, %fd240, %fd114;
	add.s32 	%r161, %r161, 640;
	add.s32 	%r159, %r159, 640;
	add.s32 	%r158, %r158, 1;
	setp.ne.s32 	%p16, %r158, 0;
	@%p16 bra 	$L__BB3_6;
$L__BB3_7:
	setp.lt.u32 	%p17, %r10, 1920;
	@%p17 bra 	$L__BB3_10;
	add.s32 	%r163, %r161, 1280;
	add.s32 	%r162, %r161, %r168;
$L__BB3_9:
	mul.wide.u32 	%rd66, %r162, 8;
	add.s64 	%rd59, %rd1, %rd66;
	// begin inline asm
	ld.global.nc.u64 %rd58, [%rd59];
	// end inline asm
	mov.b64 	%fd115, %rd58;
	add.f64 	%fd116, %fd240, %fd115;
	add.s32 	%r108, %r162, 640;
	mul.wide.u32 	%rd67, %r108, 8;
	add.s64 	%rd61, %rd1, %rd67;
	// begin inline asm
	ld.global.nc.u64 %rd60, [%rd61];
	// end inline asm
	mov.b64 	%fd117, %rd60;
	add.f64 	%fd118, %fd116, %fd117;
	add.s32 	%r109, %r162, 1280;
	mul.wide.u32 	%rd68, %r109, 8;
	add.s64 	%rd63, %rd1, %rd68;
	// begin inline asm
	ld.global.nc.u64 %rd62, [%rd63];
	// end inline asm
	mov.b64 	%fd119, %rd62;
	add.f64 	%fd120, %fd118, %fd119;
	add.s32 	%r110, %r162, 1920;
	mul.wide.u32 	%rd69, %r110, 8;
	add.s64 	%rd65, %rd1, %rd69;
	// begin inline asm
	ld.global.nc.u64 %rd64, [%rd65];
	// end inline asm
	mov.b64 	%fd121, %rd64;
	add.f64 	%fd240, %fd120, %fd121;
	add.s32 	%r25, %r163, 2560;
	add.s32 	%r111, %r163, 1280;
	add.s32 	%r162, %r162, 2560;
	setp.lt.s32 	%p18, %r111, %r6;
	mov.u32 	%r163, %r25;
	@%p18 bra 	$L__BB3_9;
$L__BB3_10:
	setp.lt.u32 	%p19, %r6, 640;
	@%p19 bra 	$L__BB3_15;
	// begin inline asm
	mov.u32 %r136, %laneid;
	// end inline asm
	mov.b32 	%r137, 1;
	mov.b32 	%r150, 31;
	mov.b32 	%r151, -1;
	// begin inline asm
	{  .reg .u32 lo;  .reg .u32 hi;  .reg .pred p;  .reg .f64 r0;  mov.b64 %fd188, %fd240;  mov.b64 {lo, hi}, %fd240;  shfl.sync.down.b32 lo|p, lo, %r137, %r150, %r151;  shfl.sync.down.b32 hi|p, hi, %r137, %r150, %r151;  mov.b64 r0, {lo, hi};  @p add.f64 %fd188, %fd188, r0;}
	// end inline asm
	mov.b32 	%r140, 2;
	// begin inline asm
	{  .reg .u32 lo;  .reg .u32 hi;  .reg .pred p;  .reg .f64 r0;  mov.b64 %fd190, %fd188;  mov.b64 {lo, hi}, %fd188;  shfl.sync.down.b32 lo|p, lo, %r140, %r150, %r151;  shfl.sync.down.b32 hi|p, hi, %r140, %r150, %r151;  mov.b64 r0, {lo, hi};  @p add.f64 %fd190, %fd190, r0;}
	// end inline asm
	mov.b32 	%r143, 4;
	// begin inline asm
	{  .reg .u32 lo;  .reg .u32 hi;  .reg .pred p;  .reg .f64 r0;  mov.b64 %fd192, %fd190;  mov.b64 {lo, hi}, %fd190;  shfl.sync.down.b32 lo|p, lo, %r143, %r150, %r151;  shfl.sync.down.b32 hi|p, hi, %r143, %r150, %r151;  mov.b64 r0, {lo, hi};  @p add.f64 %fd192, %fd192, r0;}
	// end inline asm
	mov.b32 	%r146, 8;
	// begin inline asm
	{  .reg .u32 lo;  .reg .u32 hi;  .reg .pred p;  .reg .f64 r0;  mov.b64 %fd194, %fd192;  mov.b64 {lo, hi}, %fd192;  shfl.sync.down.b32 lo|p, lo, %r146, %r150, %r151;  shfl.sync.down.b32 hi|p, hi, %r146, %r150, %r151;  mov.b64 r0, {lo, hi};  @p add.f64 %fd194, %fd194, r0;}
	// end inline asm
	mov.b32 	%r149, 16;
	// begin inline asm
	{  .reg .u32 lo;  .reg .u32 hi;  .reg .pred p;  .reg .f64 r0;  mov.b64 %fd247, %fd194;  mov.b64 {lo, hi}, %fd194;  shfl.sync.down.b32 lo|p, lo, %r149, %r150, %r151;  shfl.sync.down.b32 hi|p, hi, %r149, %r150, %r151;  mov.b64 r0, {lo, hi};  @p add.f64 %fd247, %fd247, r0;}
	// end inline asm
	setp.ne.s32 	%p42, %r136, 0;
	@%p42 bra 	$L__BB3_13;
	shr.u32 	%r152, %r7, 2;
	and.b32  	%r153, %r152, 248;
	mov.u32 	%r154, _ZZN3cub18CUB_300001_SM_10006detail6reduce18DeviceReduceKernelINS2_10policy_hubIdjN4cuda3std3__44plusIvEEE10Policy1000EPdjS9_dNS7_10__identityEEEvT0_PT3_T1_NS0_13GridEvenShareISH_EET2_T4_E12temp_storage;
	add.s32 	%r155, %r154, %r153;
	st.shared.f64 	[%r155+24], %fd247;
$L__BB3_13:
	bar.sync 	0;
	setp.ne.s32 	%p43, %r7, 0;
	@%p43 bra 	$L__BB3_35;
	ld.shared.f64 	%fd198, [_ZZN3cub18CUB_300001_SM_10006detail6reduce18DeviceReduceKernelINS2_10policy_hubIdjN4cuda3std3__44plusIvEEE10Policy1000EPdjS9_dNS7_10__identityEEEvT0_PT3_T1_NS0_13GridEvenShareISH_EET2_T4_E12temp_storage+32];
	add.f64 	%fd199, %fd247, %fd198;
	ld.shared.f64 	%fd200, [_ZZN3cub18CUB_300001_SM_10006detail6reduce18DeviceReduceKernelINS2_10policy_hubIdjN4cuda3std3__44plusIvEEE10Policy1000EPdjS9_dNS7_10__identityEEEvT0_PT3_T1_NS0_13GridEvenShareISH_EET2_T4_E12temp_storage+40];
	add.f64 	%fd201, %fd199, %fd200;
	ld.shared.f64 	%fd202, [_ZZN3cub18CUB_300001_SM_10006detail6reduce18DeviceReduceKernelINS2_10policy_hubIdjN4cuda3std3__44plusIvEEE10Policy1000EPdjS9_dNS7_10__identityEEEvT0_PT3_T1_NS0_13GridEvenShareISH_EET2_T4_E12temp_storage+48];
	add.f64 	%fd203, %fd201, %fd202;
	ld.shared.f64 	%fd204, [_ZZN3cub18CUB_300001_SM_10006detail6reduce18DeviceReduceKernelINS2_10policy_hubIdjN4cuda3std3__44plusIvEEE10Policy1000EPdjS9_dNS7_10__identityEEEvT0_PT3_T1_NS0_13GridEvenShareISH_EET2_T4_E12temp_storage+56];
	add.f64 	%fd205, %fd203, %fd204;
	ld.shared.f64 	%fd206, [_ZZN3cub18CUB_300001_SM_10006detail6reduce18DeviceReduceKernelINS2_10policy_hubIdjN4cuda3std3__44plusIvEEE10Policy1000EPdjS9_dNS7_10__identityEEEvT0_PT3_T1_NS0_13GridEvenShareISH_EET2_T4_E12temp_storage+64];
	add.f64 	%fd207, %fd205, %fd206;
	ld.shared.f64 	%fd208, [_ZZN3cub18CUB_300001_SM_10006detail6reduce18DeviceReduceKernelINS2_10policy_hubIdjN4cuda3std3__44plusIvEEE10Policy1000EPdjS9_dNS7_10__identityEEEvT0_PT3_T1_NS0_13GridEvenShareISH_EET2_T4_E12temp_storage+72];
	add.f64 	%fd209, %fd207, %fd208;
	ld.shared.f64 	%fd210, [_ZZN3cub18CUB_300001_SM_10006detail6reduce18DeviceReduceKernelINS2_10policy_hubIdjN4cuda3std3__44plusIvEEE10Policy1000EPdjS9_dNS7_10__identityEEEvT0_PT3_T1_NS0_13GridEvenShareISH_EET2_T4_E12temp_storage+80];
	add.f64 	%fd211, %fd209, %fd210;
	ld.shared.f64 	%fd212, [_ZZN3cub18CUB_300001_SM_10006detail6reduce18DeviceReduceKernelINS2_10policy_hubIdjN4cuda3std3__44plusIvEEE10Policy1000EPdjS9_dNS7_10__identityEEEvT0_PT3_T1_NS0_13GridEvenShareISH_EET2_T4_E12temp_storage+88];
	add.f64 	%fd213, %fd211, %fd212;
	ld.shared.f64 	%fd214, [_ZZN3cub18CUB_300001_SM_10006detail6reduce18DeviceReduceKernelINS2_10policy_hubIdjN4cuda3std3__44plusIvEEE10Policy1000EPdjS9_dNS7_10__identityEEEvT0_PT3_T1_NS0_13GridEvenShareISH_EET2_T4_E12temp_storage+96];
	add.f64 	%fd215, %fd213, %fd214;
	ld.shared.f64 	%fd216, [_ZZN3cub18CUB_300001_SM_10006detail6reduce18DeviceReduceKernelINS2_10policy_hubIdjN4cuda3std3__44plusIvEEE10Policy1000EPdjS9_dNS7_10__identityEEEvT0_PT3_T1_NS0_13GridEvenShareISH_EET2_T4_E12temp_storage+104];
	add.f64 	%fd217, %fd215, %fd216;
	ld.shared.f64 	%fd218, [_ZZN3cub18CUB_300001_SM_10006detail6reduce18DeviceReduceKernelINS2_10policy_hubIdjN4cuda3std3__44plusIvEEE10Policy1000EPdjS9_dNS7_10__identityEEEvT0_PT3_T1_NS0_13GridEvenShareISH_EET2_T4_E12temp_storage+112];
	add.f64 	%fd219, %fd217, %fd218;
	ld.shared.f64 	%fd220, [_ZZN3cub18CUB_300001_SM_10006detail6reduce18DeviceReduceKernelINS2_10policy_hubIdjN4cuda3std3__44plusIvEEE10Policy1000EPdjS9_dNS7_10__identityEEEvT0_PT3_T1_NS0_13GridEvenShareISH_EET2_T4_E12temp_storage+120];
	add.f64 	%fd221, %fd219, %fd220;
	ld.shared.f64 	%fd222, [_ZZN3cub18CUB_300001_SM_10006detail6reduce18DeviceReduceKernelINS2_10policy_hubIdjN4cuda3std3__44plusIvEEE10Policy1000EPdjS9_dNS7_10__identityEEEvT0_PT3_T1_NS0_13GridEvenShareISH_EET2_T4_E12temp_storage+128];
	add.f64 	%fd223, %fd221, %fd222;
	ld.shared.f64 	%fd224, [_ZZN3cub18CUB_300001_SM_10006detail6reduce18DeviceReduceKernelINS2_10policy_hubIdjN4cuda3std3__44plusIvEEE10Policy1000EPdjS9_dNS7_10__identityEEEvT0_PT3_T1_NS0_13GridEvenShareISH_EET2_T4_E12temp_storage+136];
	add.f64 	%fd225, %fd223, %fd224;
	ld.shared.f64 	%fd226, [_ZZN3cub18CUB_300001_SM_10006detail6reduce18DeviceReduceKernelINS2_10policy_hubIdjN4cuda3std3__44plusIvEEE10Policy1000EPdjS9_dNS7_10__identityEEEvT0_PT3_T1_NS0_13GridEvenShareISH_EET2_T4_E12temp_storage+144];
	add.f64 	%fd227, %fd225, %fd226;
	ld.shared.f64 	%fd228, [_ZZN3cub18CUB_300001_SM_10006detail6reduce18DeviceReduceKernelINS2_10policy_hubIdjN4cuda3std3__44plusIvEEE10Policy1000EPdjS9_dNS7_10__identityEEEvT0_PT3_T1_NS0_13GridEvenShareISH_EET2_T4_E12temp_storage+152];
	add.f64 	%fd229, %fd227, %fd228;
	ld.shared.f64 	%fd230, [_ZZN3cub18CUB_300001_SM_10006detail6reduce18DeviceReduceKernelINS2_10policy_hubIdjN4cuda3std3__44plusIvEEE10Policy1000EPdjS9_dNS7_10__identityEEEvT0_PT3_T1_NS0_13GridEvenShareISH_EET2_T4_E12temp_storage+160];
	add.f64 	%fd231, %fd229, %fd230;
	ld.shared.f64 	%fd232, [_ZZN3cub18CUB_300001_SM_10006detail6reduce18DeviceReduceKernelINS2_10policy_hubIdjN4cuda3std3__44plusIvEEE10Policy1000EPdjS9_dNS7_10__identityEEEvT0_PT3_T1_NS0_13GridEvenShareISH_EET2_T4_E12temp_storage+168];
	add.f64 	%fd233, %fd231, %fd232;
	ld.shared.f64 	%fd234, [_ZZN3cub18CUB_300001_SM_10006detail6reduce18DeviceReduceKernelINS2_10policy_hubIdjN4cuda3std3__44plusIvEEE10Policy1000EPdjS9_dNS7_10__identityEEEvT0_PT3_T1_NS0_13GridEvenShareISH_EET2_T4_E12temp_storage+176];
	add.f64 	%fd247, %fd233, %fd234;
	bra.uni 	$L__BB3_35;
$L__BB3_15:
	// begin inline asm
	mov.u32 %r112, %laneid;
	// end inline asm
	and.b32  	%r128, %r7, 992;
	add.s32 	%r129, %r128, 32;
	setp.gt.u32 	%p20, %r129, %r6;
	not.b32 	%r130, %r128;
	add.s32 	%r131, %r6, %r130;
	selp.b32 	%r126, %r131, 31, %p20;
	mov.b32 	%r113, 1;
	mov.b32 	%r127, -1;
	// begin inline asm
	{  .reg .u32 lo;  .reg .u32 hi;  .reg .pred p;  .reg .f64 r0;  mov.b64 %fd122, %fd240;  mov.b64 {lo, hi}, %fd240;  shfl.sync.down.b32 lo|p, lo, %r113, %r126, %r127;  shfl.sync.down.b32 hi|p, hi, %r113, %r126, %r127;  mov.b64 r0, {lo, hi};  @p add.f64 %fd122, %fd122, r0;}
	// end inline asm
	mov.b32 	%r116, 2;
	// begin inline asm
	{  .reg .u32 lo;  .reg .u32 hi;  .reg .pred p;  .reg .f64 r0;  mov.b64 %fd124, %fd122;  mov.b64 {lo, hi}, %fd122;  shfl.sync.down.b32 lo|p, lo, %r116, %r126, %r127;  shfl.sync.down.b32 hi|p, hi, %r116, %r126, %r127;  mov.b64 r0, {lo, hi};  @p add.f64 %fd124, %fd124, r0;}
	// end inline asm
	mov.b32 	%r119, 4;
	// begin inline asm
	{  .reg .u32 lo;  .reg .u32 hi;  .reg .pred p;  .reg .f64 r0;  mov.b64 %fd126, %fd124;  mov.b64 {lo, hi}, %fd124;  shfl.sync.down.b32 lo|p, lo, %r119, %r126, %r127;  shfl.sync.down.b32 hi|p, hi, %r119, %r126, %r127;  mov.b64 r0, {lo, hi};  @p add.f64 %fd126, %fd126, r0;}
	// end inline asm
	mov.b32 	%r122, 8;
	// begin inline asm
	{  .reg .u32 lo;  .reg .u32 hi;  .reg .pred p;  .reg .f64 r0;  mov.b64 %fd128, %fd126;  mov.b64 {lo, hi}, %fd126;  shfl.sync.down.b32 lo|p, lo, %r122, %r126, %r127;  shfl.sync.down.b32 hi|p, hi, %r122, %r126, %r127;  mov.b64 r0, {lo, hi};  @p add.f64 %fd128, %fd128, r0;}
	// end inline asm
	mov.b32 	%r125, 16;
	// begin inline asm
	{  .reg .u32 lo;  .reg .u32 hi;  .reg .pred p;  .reg .f64 r0;  mov.b64 %fd247, %fd128;  mov.b64 {lo, hi}, %fd128;  shfl.sync.down.b32 lo|p, lo, %r125, %r126, %r127;  shfl.sync.down.b32 hi|p, hi, %r125, %r126, %r127;  mov.b64 r0, {lo, hi};  @p add.f64 %fd247, %fd247, r0;}
	// end inline asm
	setp.ne.s32 	%p21, %r112, 0;
	@%p21 bra 	$L__BB3_17;
	shr.u32 	%r132, %r7, 2;
	and.b32  	%r133, %r132, 248;
	mov.u32 	%r134, _ZZN3cub18CUB_300001_SM_10006detail6reduce18DeviceReduceKernelINS2_10policy_hubIdjN4cuda3std3__44plusIvEEE10Policy1000EPdjS9_dNS7_10__identityEEEvT0_PT3_T1_NS0_13GridEvenShareISH_EET2_T4_E12temp_storage;
	add.s32 	%r135, %r134, %r133;
	st.shared.f64 	[%r135+24], %fd247;
$L__BB3_17:
	bar.sync 	0;
	setp.ne.s32 	%p22, %r7, 0;
	@%p22 bra 	$L__BB3_35;
	setp.gt.u32 	%p23, %r6, 32;
	ld.shared.f64 	%fd132, [_ZZN3cub18CUB_300001_SM_10006detail6reduce18DeviceReduceKernelINS2_10policy_hubIdjN4cuda3std3__44plusIvEEE10Policy1000EPdjS9_dNS7_10__identityEEEvT0_PT3_T1_NS0_13GridEvenShareISH_EET2_T4_E12temp_storage+32];
	add.f64 	%fd133, %fd247, %fd132;
	selp.f64 	%fd134, %fd133, %fd247, %p23;
	setp.gt.u32 	%p24, %r6, 64;
	ld.shared.f64 	%fd135, [_ZZN3cub18CUB_300001_SM_10006detail6reduce18DeviceReduceKernelINS2_10policy_hubIdjN4cuda3std3__44plusIvEEE10Policy1000EPdjS9_dNS7_10__identityEEEvT0_PT3_T1_NS0_13GridEvenShareISH_EET2_T4_E12temp_storage+40];
	add.f64 	%fd136, %fd135, %fd134;
	selp.f64 	%fd137, %fd136, %fd134, %p24;
	setp.gt.u32 	%p25, %r6, 96;
	ld.shared.f64 	%fd138, [_ZZN3cub18CUB_300001_SM_10006detail6reduce18DeviceReduceKernelINS2_10policy_hubIdjN4cuda3std3__44plusIvEEE10Policy1000EPdjS9_dNS7_10__identityEEEvT0_PT3_T1_NS0_13GridEvenShareISH_EET2_T4_E12temp_storage+48];
	add.f64 	%fd139, %fd138, %fd137;
	selp.f64 	%fd140, %fd139, %fd137, %p25;
	setp.gt.u32 	%p26, %r6, 128;
	ld.shared.f64 	%fd141, [_ZZN3cub18CUB_300001_SM_10006detail6reduce18DeviceReduceKernelINS2_10policy_hubIdjN4cuda3std3__44plusIvEEE10Policy1000EPdjS9_dNS7_10__identityEEEvT0_PT3_T1_NS0_13GridEvenShareISH_EET2_T4_E12temp_storage+56];
	add.f64 	%fd142, %fd141, %fd140;
	selp.f64 	%fd143, %fd142, %fd140, %p26;
	setp.gt.u32 	%p27, %r6, 160;
	ld.shared.f64 	%fd144, [_ZZN3cub18CUB_300001_SM_10006detail6reduce18DeviceReduceKernelINS2_10policy_hubIdjN4cuda3std3__44plusIvEEE10Policy1000EPdjS9_dNS7_10__identityEEEvT0_PT3_T1_NS0_13GridEvenShareISH_EET2_T4_E12temp_storage+64];
	add.f64 	%fd145, %fd144, %fd143;
	selp.f64 	%fd146, %fd145, %fd143, %p27;
	setp.gt.u32 	%p28, %r6, 192;
	ld.shared.f64 	%fd147, [_ZZN3cub18CUB_300001_SM_10006detail6reduce18DeviceReduceKernelINS2_10policy_hubIdjN4cuda3std3__44plusIvEEE10Policy1000EPdjS9_dNS7_10__identityEEEvT0_PT3_T1_NS0_13GridEvenShareISH_EET2_T4_E12temp_storage+72];
	add.f64 	%fd148, %fd147, %fd146;
	selp.f64 	%fd149, %fd148, %fd146, %p28;
	setp.gt.u32 	%p29, %r6, 224;
	ld.shared.f64 	%fd150, [_ZZN3cub18CUB_300001_SM_10006detail6reduce18DeviceReduceKernelINS2_10policy_hubIdjN4cuda3std3__44plusIvEEE10Policy1000EPdjS9_dNS7_10__identityEEEvT0_PT3_T1_NS0_13GridEvenShareISH_EET2_T4_E12temp_storage+80];
	add.f64 	%fd151, %fd150, %fd149;
	selp.f64 	%fd152, %fd151, %fd149, %p29;
	setp.gt.u32 	%p30, %r6, 256;
	ld.shared.f64 	%fd153, [_ZZN3cub18CUB_300001_SM_10006detail6reduce18DeviceReduceKernelINS2_10policy_hubIdjN4cuda3std3__44plusIvEEE10Policy1000EPdjS9_dNS7_10__identityEEEvT0_PT3_T1_NS0_13GridEvenShareISH_EET2_T4_E12temp_storage+88];
	add.f64 	%fd154, %fd153, %fd152;
	selp.f64 	%fd155, %fd154, %fd152, %p30;
	setp.gt.u32 	%p31, %r6, 288;
	ld.shared.f64 	%fd156, [_ZZN3cub18CUB_300001_SM_10006detail6reduce18DeviceReduceKernelINS2_10policy_hubIdjN4cuda3std3__44plusIvEEE10Policy1000EPdjS9_dNS7_10__identityEEEvT0_PT3_T1_NS0_13GridEvenShareISH_EET2_T4_E12temp_storage+96];
	add.f64 	%fd157, %fd156, %fd155;
	selp.f64 	%fd158, %fd157, %fd155, %p31;
	setp.gt.u32 	%p32, %r6, 320;
	ld.shared.f64 	%fd159, [_ZZN3cub18CUB_300001_SM_10006detail6reduce18DeviceReduceKernelINS2_10policy_hubIdjN4cuda3std3__44plusIvEEE10Policy1000EPdjS9_dNS7_10__identityEEEvT0_PT3_T1_NS0_13GridEvenShareISH_EET2_T4_E12temp_storage+104];
	add.f64 	%fd160, %fd159, %fd158;
	selp.f64 	%fd161, %fd160, %fd158, %p32;
	setp.gt.u32 	%p33, %r6, 352;
	ld.shared.f64 	%fd162, [_ZZN3cub18CUB_300001_SM_10006detail6reduce18DeviceReduceKernelINS2_10policy_hubIdjN4cuda3std3__44plusIvEEE10Policy1000EPdjS9_dNS7_10__identityEEEvT0_PT3_T1_NS0_13GridEvenShareISH_EET2_T4_E12temp_storage+112];
	add.f64 	%fd163, %fd162, %fd161;
	selp.f64 	%fd164, %fd163, %fd161, %p33;
	setp.gt.u32 	%p34, %r6, 384;
	ld.shared.f64 	%fd165, [_ZZN3cub18CUB_300001_SM_10006detail6reduce18DeviceReduceKernelINS2_10policy_hubIdjN4cuda3std3__44plusIvEEE10Policy1000EPdjS9_dNS7_10__identityEEEvT0_PT3_T1_NS0_13GridEvenShareISH_EET2_T4_E12temp_storage+120];
	add.f64 	%fd166, %fd165, %fd164;
	selp.f64 	%fd167, %fd166, %fd164, %p34;
	setp.gt.u32 	%p35, %r6, 416;
	ld.shared.f64 	%fd168, [_ZZN3cub18CUB_300001_SM_10006detail6reduce18DeviceReduceKernelINS2_10policy_hubIdjN4cuda3std3__44plusIvEEE10Policy1000EPdjS9_dNS7_10__identityEEEvT0_PT3_T1_NS0_13GridEvenShareISH_EET2_T4_E12temp_storage+128];
	add.f64 	%fd169, %fd168, %fd167;
	selp.f64 	%fd170, %fd169, %fd167, %p35;
	setp.gt.u32 	%p36, %r6, 448;
	ld.shared.f64 	%fd171, [_ZZN3cub18CUB_300001_SM_10006detail6reduce18DeviceReduceKernelINS2_10policy_hubIdjN4cuda3std3__44plusIvEEE10Policy1000EPdjS9_dNS7_10__identityEEEvT0_PT3_T1_NS0_13GridEvenShareISH_EET2_T4_E12temp_storage+136];
	add.f64 	%fd172, %fd171, %fd170;
	selp.f64 	%fd173, %fd172, %fd170, %p36;
	setp.gt.u32 	%p37, %r6, 480;
	ld.shared.f64 	%fd174, [_ZZN3cub18CUB_300001_SM_10006detail6reduce18DeviceReduceKernelINS2_10policy_hubIdjN4cuda3std3__44plusIvEEE10Policy1000EPdjS9_dNS7_10__identityEEEvT0_PT3_T1_NS0_13GridEvenShareISH_EET2_T4_E12temp_storage+144];
	add.f64 	%fd175, %fd174, %fd173;
	selp.f64 	%fd176, %fd175, %fd173, %p37;
	setp.gt.u32 	%p38, %r6, 512;
	ld.shared.f64 	%fd177, [_ZZN3cub18CUB_300001_SM_10006detail6reduce18DeviceReduceKernelINS2_10policy_hubIdjN4cuda3std3__44plusIvEEE10Policy1000EPdjS9_dNS7_10__identityEEEvT0_PT3_T1_NS0_13GridEvenShareISH_EET2_T4_E12temp_storage+152];
	add.f64 	%fd178, %fd177, %fd176;
	selp.f64 	%fd179, %fd178, %fd176, %p38;
	setp.gt.u32 	%p39, %r6, 544;
	ld.shared.f64 	%fd180, [_ZZN3cub18CUB_300001_SM_10006detail6reduce18DeviceReduceKernelINS2_10policy_hubIdjN4cuda3std3__44plusIvEEE10Policy1000EPdjS9_dNS7_10__identityEEEvT0_PT3_T1_NS0_13GridEvenShareISH_EET2_T4_E12temp_storage+160];
	add.f64 	%fd181, %fd180, %fd179;
	selp.f64 	%fd182, %fd181, %fd179, %p39;
	setp.gt.u32 	%p40, %r6, 576;
	ld.shared.f64 	%fd183, [_ZZN3cub18CUB_300001_SM_10006detail6reduce18DeviceReduceKernelINS2_10policy_hubIdjN4cuda3std3__44plusIvEEE10Policy1000EPdjS9_dNS7_10__identityEEEvT0_PT3_T1_NS0_13GridEvenShareISH_EET2_T4_E12temp_storage+168];
	add.f64 	%fd184, %fd183, %fd182;
	selp.f64 	%fd185, %fd184, %fd182, %p40;
	setp.gt.u32 	%p41, %r6, 608;
	ld.shared.f64 	%fd186, [_ZZN3cub18CUB_300001_SM_10006detail6reduce18DeviceReduceKernelINS2_10policy_hubIdjN4cuda3std3__44plusIvEEE10Policy1000EPdjS9_dNS7_10__identityEEEvT0_PT3_T1_NS0_13GridEvenShareISH_EET2_T4_E12temp_storage+176];
	add.f64 	%fd187, %fd186, %fd185;
	selp.f64 	%fd247, %fd187, %fd185, %p41;
	bra.uni 	$L__BB3_35;
$L__BB3_19:
	mov.u32 	%r27, %tid.x;
	add.s32 	%r58, %r168, %r27;
	mul.wide.u32 	%rd19, %r58, 8;
	add.s64 	%rd4, %rd1, %rd19;
	// begin inline asm
	ld.global.nc.u64 %rd3, [%rd4];
	// end inline asm
	mov.b64 	%fd27, %rd3;
	add.s64 	%rd6, %rd4, 5120;
	// begin inline asm
	ld.global.nc.u64 %rd5, [%rd6];
	// end inline asm
	mov.b64 	%fd28, %rd5;
	add.s64 	%rd8, %rd4, 10240;
	// begin inline asm
	ld.global.nc.u64 %rd7, [%rd8];
	// end inline asm
	mov.b64 	%fd29, %rd7;
	add.s64 	%rd10, %rd4, 15360;
	// begin inline asm
	ld.global.nc.u64 %rd9, [%rd10];
	// end inline asm
	mov.b64 	%fd30, %rd9;
	add.s64 	%rd12, %rd4, 20480;
	// begin inline asm
	ld.global.nc.u64 %rd11, [%rd12];
	// end inline asm
	mov.b64 	%fd31, %rd11;
	add.s64 	%rd14, %rd4, 25600;
	// begin inline asm
	ld.global.nc.u64 %rd13, [%rd14];
	// end inline asm
	mov.b64 	%fd32, %rd13;
	add.s64 	%rd16, %rd4, 30720;
	// begin inline asm
	ld.global.nc.u64 %rd15, [%rd16];
	// end inline asm
	mov.b64 	%fd33, %rd15;
	add.s64 	%rd18, %rd4, 35840;
	// begin inline asm
	ld.global.nc.u64 %rd17, [%rd18];
	// end inline asm
	mov.b64 	%fd34, %rd17;
	add.f64 	%fd35, %fd27, %fd28;
	add.f64 	%fd36, %fd35, %fd29;
	add.f64 	%fd37, %fd36, %fd30;
	add.f64 	%fd38, %fd37, %fd31;
	add.f64 	%fd39, %fd38, %fd32;
	add.f64 	%fd40, %fd39, %fd33;
	add.f64 	%fd246, %fd40, %fd34;
	setp.lt.u32 	%p2, %r6, %r4;
	@%p2 bra 	$L__BB3_31;
	add.s32 	%r28, %r4, %r168;
	add.s32 	%r166, %r28, 640;
	add.s32 	%r165, %r28, %r27;
	not.b32 	%r60, %r27;
	add.s32 	%r61, %r60, %r1;
	sub.s32 	%r62, %r61, %r4;
	sub.s32 	%r164, %r62, %r168;
	mov.b32 	%r167, 0;
$L__BB3_21:
	mad.lo.s32 	%r168, %r2, 5120, %r168;
	add.s32 	%r63, %r1, -5120;
	setp.gt.u32 	%p3, %r168, %r63;
	@%p3 bra 	$L__BB3_23;
	add.s32 	%r64, %r27, %r168;
	mul.wide.u32 	%rd36, %r64, 8;
	add.s64 	%rd21, %rd1, %rd36;
	// begin inline asm
	ld.global.nc.u64 %rd20, [%rd21];
	// end inline asm
	mov.b64 	%fd41, %rd20;
	add.s64 	%rd23, %rd21, 5120;
	// begin inline asm
	ld.global.nc.u64 %rd22, [%rd23];
	// end inline asm
	mov.b64 	%fd42, %rd22;
	add.s64 	%rd25, %rd21, 10240;
	// begin inline asm
	ld.global.nc.u64 %rd24, [%rd25];
	// end inline asm
	mov.b64 	%fd43, %rd24;
	add.s64 	%rd27, %rd21, 15360;
	// begin inline asm
	ld.global.nc.u64 %rd26, [%rd27];
	// end inline asm
	mov.b64 	%fd44, %rd26;
	add.s64 	%rd29, %rd21, 20480;
	// begin inline asm
	ld.global.nc.u64 %rd28, [%rd29];
	// end inline asm
	mov.b64 	%fd45, %rd28;
	add.s64 	%rd31, %rd21, 25600;
	// begin inline asm
	ld.global.nc.u64 %rd30, [%rd31];
	// end inline asm
	mov.b64 	%fd46, %rd30;
	add.s64 	%rd33, %rd21, 30720;
	// begin inline asm
	ld.global.nc.u64 %rd32, [%rd33];
	// end inline asm
	mov.b64 	%fd47, %rd32;
	add.s64 	%rd35, %rd21, 35840;
	// begin inline asm
	ld.global.nc.u64 %rd34, [%rd35];
	// end inline asm
	mov.b64 	%fd48, %rd34;
	add.f64 	%fd49, %fd246, %fd41;
	add.f64 	%fd50, %fd49, %fd42;
	add.f64 	%fd51, %fd50, %fd43;
	add.f64 	%fd52, %fd51, %fd44;
	add.f64 	%fd53, %fd52, %fd45;
	add.f64 	%fd54, %fd53, %fd46;
	add.f64 	%fd55, %fd54, %fd47;
	add.f64 	%fd246, %fd55, %fd48;
	sub.s32 	%r65, %r1, %r168;
	setp.lt.u32 	%p4, %r65, %r4;
	add.s32 	%r167, %r167, 1;
	add.s32 	%r166, %r166, %r4;
	add.s32 	%r165, %r165, %r4;
	sub.s32 	%r164, %r164, %r4;
	@%p4 bra 	$L__BB3_31;
	bra.uni 	$L__BB3_21;
$L__BB3_23:
	setp.le.u32 	%p5, %r1, %r168;
	@%p5 bra 	$L__BB3_31;
	sub.s32 	%r42, %r1, %r168;
	setp.ge.s32 	%p6, %r27, %r42;
	@%p6 bra 	$L__BB3_31;
	add.s32 	%r68, %r1, %r60;
	sub.s32 	%r69, %r68, %r28;
	mul.lo.s32 	%r70, %r2, %r167;
	mad.lo.s32 	%r43, %r70, -5120, %r69;
	mul.hi.u32 	%r71, %r43, -858993459;
	shr.u32 	%r72, %r71, 9;
	and.b32  	%r73, %r72, 3;
	setp.eq.s32 	%p7, %r73, 3;
	mov.u32 	%r172, %r27;
	@%p7 bra 	$L__BB3_28;
	mul.hi.u32 	%r74, %r164, -858993459;
	cvt.u16.u32 	%rs1, %r74;
	shr.u16 	%rs2, %rs1, 9;
	add.s16 	%rs3, %rs2, 1;
	cvt.u32.u16 	%r75, %rs3;
	and.b32  	%r76, %r75, 3;
	neg.s32 	%r169, %r76;
	mov.u32 	%r172, %r27;
$L__BB3_27:
	.pragma "nounroll";
	mul.wide.u32 	%rd39, %r165, 8;
	add.s64 	%rd38, %rd1, %rd39;
	// begin inline asm
	ld.global.nc.u64 %rd37, [%rd38];
	// end inline asm
	mov.b64 	%fd57, %rd37;
	add.f64 	%fd246, %fd246, %fd57;
	add.s32 	%r172, %r172, 640;
	add.s32 	%r165, %r165, 640;
	add.s32 	%r169, %r169, 1;
	setp.ne.s32 	%p8, %r169, 0;
	@%p8 bra 	$L__BB3_27;
$L__BB3_28:
	setp.lt.u32 	%p9, %r43, 1920;
	@%p9 bra 	$L__BB3_31;
	add.s32 	%r174, %r172, 1280;
	add.s32 	%r173, %r172, %r166;
$L__BB3_30:
	add.s32 	%r77, %r173, -640;
	mul.wide.u32 	%rd48, %r77, 8;
	add.s64 	%rd41, %rd1, %rd48;
	// begin inline asm
	ld.global.nc.u64 %rd40, [%rd41];
	// end inline asm
	mov.b64 	%fd58, %rd40;
	add.f64 	%fd59, %fd246, %fd58;
	mul.wide.u32 	%rd49, %r173, 8;
	add.s64 	%rd43, %rd1, %rd49;
	// begin inline asm
	ld.global.nc.u64 %rd42, [%rd43];
	// end inline asm
	mov.b64 	%fd60, %rd42;
	add.f64 	%fd61, %fd59, %fd60;
	add.s32 	%r78, %r173, 640;
	mul.wide.u32 	%rd50, %r78, 8;
	add.s64 	%rd45, %rd1, %rd50;
	// begin inline asm
	ld.global.nc.u64 %rd44, [%rd45];
	// end inline asm
	mov.b64 	%fd62, %rd44;
	add.f64 	%fd63, %fd61, %fd62;
	add.s32 	%r79, %r173, 1280;
	mul.wide.u32 	%rd51, %r79, 8;
	add.s64 	%rd47, %rd1, %rd51;
	// begin inline asm
	ld.global.nc.u64 %rd46, [%rd47];
	// end inline asm
	mov.b64 	%fd64, %rd46;
	add.f64 	%fd246, %fd63, %fd64;
	add.s32 	%r56, %r174, 2560;
	add.s32 	%r80, %r174, 1280;
	add.s32 	%r173, %r173, 2560;
	setp.lt.s32 	%p10, %r80, %r42;
	mov.u32 	%r174, %r56;
	@%p10 bra 	$L__BB3_30;
$L__BB3_31:
	// begin inline asm
	mov.u32 %r81, %laneid;
	// end inline asm
	mov.b32 	%r82, 1;
	mov.b32 	%r95, 31;
	mov.b32 	%r96, -1;
	// begin inline asm
	{  .reg .u32 lo;  .reg .u32 hi;  .reg .pred p;  .reg .f64 r0;  mov.b64 %fd65, %fd246;  mov.b64 {lo, hi}, %fd246;  shfl.sync.down.b32 lo|p, lo, %r82, %r95, %r96;  shfl.sync.down.b32 hi|p, hi, %r82, %r95, %r96;  mov.b64 r0, {lo, hi};  @p add.f64 %fd65, %fd65, r0;}
	// end inline asm
	mov.b32 	%r85, 2;
	// begin inline asm
	{  .reg .u32 lo;  .reg .u32 hi;  .reg .pred p;  .reg .f64 r0;  mov.b64 %fd67, %fd65;  mov.b64 {lo, hi}, %fd65;  shfl.sync.down.b32 lo|p, lo, %r85, %r95, %r96;  shfl.sync.down.b32 hi|p, hi, %r85, %r95, %r96;  mov.b64 r0, {lo, hi};  @p add.f64 %fd67, %fd67, r0;}
	// end inline asm
	mov.b32 	%r88, 4;
	// begin inline asm
	{  .reg .u32 lo;  .reg .u32 hi;  .reg .pred p;  .reg .f64 r0;  mov.b64 %fd69, %fd67;  mov.b64 {lo, hi}, %fd67;  shfl.sync.down.b32 lo|p, lo, %r88, %r95, %r96;  shfl.sync.down.b32 hi|p, hi, %r88, %r95, %r96;  mov.b64 r0, {lo, hi};  @p add.f64 %fd69, %fd69, r0;}
	// end inline asm
	mov.b32 	%r91, 8;
	// begin inline asm
	{  .reg .u32 lo;  .reg .u32 hi;  .reg .pred p;  .reg .f64 r0;  mov.b64 %fd71, %fd69;  mov.b64 {lo, hi}, %fd69;  shfl.sync.down.b32 lo|p, lo, %r91, %r95, %r96;  shfl.sync.down.b32 hi|p, hi, %r91, %r95, %r96;  mov.b64 r0, {lo, hi};  @p add.f64 %fd71, %fd71, r0;}
	// end inline asm
	mov.b32 	%r94, 16;
	// begin inline asm
	{  .reg .u32 lo;  .reg .u32 hi;  .reg .pred p;  .reg .f64 r0;  mov.b64 %fd247, %fd71;  mov.b64 {lo, hi}, %fd71;  shfl.sync.down.b32 lo|p, lo, %r94, %r95, %r96;  shfl.sync.down.b32 hi|p, hi, %r94, %r95, %r96;  mov.b64 r0, {lo, hi};  @p add.f64 %fd247, %fd247, r0;}
	// end inline asm
	setp.ne.s32 	%p11, %r81, 0;
	@%p11 bra 	$L__BB3_33;
	shr.u32 	%r97, %r27, 2;
	and.b32  	%r98, %r97, 248;
	mov.u32 	%r99, _ZZN3cub18CUB_300001_SM_10006detail6reduce18DeviceReduceKernelINS2_10policy_hubIdjN4cuda3std3__44plusIvEEE10Policy1000EPdjS9_dNS7_10__identityEEEvT0_PT3_T1_NS0_13GridEvenShareISH_EET2_T4_E12temp_storage;
	add.s32 	%r100, %r99, %r98;
	st.shared.f64 	[%r100+24], %fd247;
$L__BB3_33:
	bar.sync 	0;
	setp.ne.s32 	%p12, %r27, 0;
	@%p12 bra 	$L__BB3_35;
	ld.shared.f64 	%fd75, [_ZZN3cub18CUB_300001_SM_10006detail6reduce18DeviceReduceKernelINS2_10policy_hubIdjN4cuda3std3__44plusIvEEE10Policy1000EPdjS9_dNS7_10__identityEEEvT0_PT3_T1_NS0_13GridEvenShareISH_EET2_T4_E12temp_storage+32];
	add.f64 	%fd76, %fd247, %fd75;
	ld.shared.f64 	%fd77, [_ZZN3cub18CUB_300001_SM_10006detail6reduce18DeviceReduceKernelINS2_10policy_hubIdjN4cuda3std3__44plusIvEEE10Policy1000EPdjS9_dNS7_10__identityEEEvT0_PT3_T1_NS0_13GridEvenShareISH_EET2_T4_E12temp_storage+40];
	add.f64 	%fd78, %fd76, %fd77;
	ld.shared.f64 	%fd79, [_ZZN3cub18CUB_300001_SM_10006detail6reduce18DeviceReduceKernelINS2_10policy_hubIdjN4cuda3std3__44plusIvEEE10Policy1000EPdjS9_dNS7_10__identityEEEvT0_PT3_T1_NS0_13GridEvenShareISH_EET2_T4_E12temp_storage+48];
	add.f64 	%fd80, %fd78, %fd79;
	ld.shared.f64 	%fd81, [_ZZN3cub18CUB_300001_SM_10006detail6reduce18DeviceReduceKernelINS2_10policy_hubIdjN4cuda3std3__44plusIvEEE10Policy1000EPdjS9_dNS7_10__identityEEEvT0_PT3_T1_NS0_13GridEvenShareISH_EET2_T4_E12temp_storage+56];
	add.f64 	%fd82, %fd80, %fd81;
	ld.shared.f64 	%fd83, [_ZZN3cub18CUB_300001_SM_10006detail6reduce18DeviceReduceKernelINS2_10policy_hubIdjN4cuda3std3__44plusIvEEE10Policy1000EPdjS9_dNS7_10__identityEEEvT0_PT3_T1_NS0_13GridEvenShareISH_EET2_T4_E12temp_storage+64];
	add.f64 	%fd84, %fd82, %fd83;
	ld.shared.f64 	%fd85, [_ZZN3cub18CUB_300001_SM_10006detail6reduce18DeviceReduceKernelINS2_10policy_hubIdjN4cuda3std3__44plusIvEEE10Policy1000EPdjS9_dNS7_10__identityEEEvT0_PT3_T1_NS0_13GridEvenShareISH_EET2_T4_E12temp_storage+72];
	add.f64 	%fd86, %fd84, %fd85;
	ld.shared.f64 	%fd87, [_ZZN3cub18CUB_300001_SM_10006detail6reduce18DeviceReduceKernelINS2_10policy_hubIdjN4cuda3std3__44plusIvEEE10Policy1000EPdjS9_dNS7_10__identityEEEvT0_PT3_T1_NS0_13GridEvenShareISH_EET2_T4_E12temp_storage+80];
	add.f64 	%fd88, %fd86, %fd87;
	ld.shared.f64 	%fd89, [_ZZN3cub18CUB_300001_SM_10006detail6reduce18DeviceReduceKernelINS2_10policy_hubIdjN4cuda3std3__44plusIvEEE10Policy1000EPdjS9_dNS7_10__identityEEEvT0_PT3_T1_NS0_13GridEvenShareISH_EET2_T4_E12temp_storage+88];
	add.f64 	%fd90, %fd88, %fd89;
	ld.shared.f64 	%fd91, [_ZZN3cub18CUB_300001_SM_10006detail6reduce18DeviceReduceKernelINS2_10policy_hubIdjN4cuda3std3__44plusIvEEE10Policy1000EPdjS9_dNS7_10__identityEEEvT0_PT3_T1_NS0_13GridEvenShareISH_EET2_T4_E12temp_storage+96];
	add.f64 	%fd92, %fd90, %fd91;
	ld.shared.f64 	%fd93, [_ZZN3cub18CUB_300001_SM_10006detail6reduce18DeviceReduceKernelINS2_10policy_hubIdjN4cuda3std3__44plusIvEEE10Policy1000EPdjS9_dNS7_10__identityEEEvT0_PT3_T1_NS0_13GridEvenShareISH_EET2_T4_E12temp_storage+104];
	add.f64 	%fd94, %fd92, %fd93;
	ld.shared.f64 	%fd95, [_ZZN3cub18CUB_300001_SM_10006detail6reduce18DeviceReduceKernelINS2_10policy_hubIdjN4cuda3std3__44plusIvEEE10Policy1000EPdjS9_dNS7_10__identityEEEvT0_PT3_T1_NS0_13GridEvenShareISH_EET2_T4_E12temp_storage+112];
	add.f64 	%fd96, %fd94, %fd95;
	ld.shared.f64 	%fd97, [_ZZN3cub18CUB_300001_SM_10006detail6reduce18DeviceReduceKernelINS2_10policy_hubIdjN4cuda3std3__44plusIvEEE10Policy1000EPdjS9_dNS7_10__identityEEEvT0_PT3_T1_NS0_13GridEvenShareISH_EET2_T4_E12temp_storage+120];
	add.f64 	%fd98, %fd96, %fd97;
	ld.shared.f64 	%fd99, [_ZZN3cub18CUB_300001_SM_10006detail6reduce18DeviceReduceKernelINS2_10policy_hubIdjN4cuda3std3__44plusIvEEE10Policy1000EPdjS9_dNS7_10__identityEEEvT0_PT3_T1_NS0_13GridEvenShareISH_EET2_T4_E12temp_storage+128];
	add.f64 	%fd100, %fd98, %fd99;
	ld.shared.f64 	%fd101, [_ZZN3cub18CUB_300001_SM_10006detail6reduce18DeviceReduceKernelINS2_10policy_hubIdjN4cuda3std3__44plusIvEEE10Policy1000EPdjS9_dNS7_10__identityEEEvT0_PT3_T1_NS0_13GridEvenShareISH_EET2_T4_E12temp_storage+136];
	add.f64 	%fd102, %fd100, %fd101;
	ld.shared.f64 	%fd103, [_ZZN3cub18CUB_300001_SM_10006detail6reduce18DeviceReduceKernelINS2_10policy_hubIdjN4cuda3std3__44plusIvEEE10Policy1000EPdjS9_dNS7_10__identityEEEvT0_PT3_T1_NS0_13GridEvenShareISH_EET2_T4_E12temp_storage+144];
	add.f64 	%fd104, %fd102, %fd103;
	ld.shared.f64 	%fd105, [_ZZN3cub18CUB_300001_SM_10006detail6reduce18DeviceReduceKernelINS2_10policy_hubIdjN4cuda3std3__44plusIvEEE10Policy1000EPdjS9_dNS7_10__identityEEEvT0_PT3_T1_NS0_13GridEvenShareISH_EET2_T4_E12temp_storage+152];
	add.f64 	%fd106, %fd104, %fd105;
	ld.shared.f64 	%fd107, [_ZZN3cub18CUB_300001_SM_10006detail6reduce18DeviceReduceKernelINS2_10policy_hubIdjN4cuda3std3__44plusIvEEE10Policy1000EPdjS9_dNS7_10__identityEEEvT0_PT3_T1_NS0_13GridEvenShareISH_EET2_T4_E12temp_storage+160];
	add.f64 	%fd108, %fd106, %fd107;
	ld.shared.f64 	%fd109, [_ZZN3cub18CUB_300001_SM_10006detail6reduce18DeviceReduceKernelINS2_10policy_hubIdjN4cuda3std3__44plusIvEEE10Policy1000EPdjS9_dNS7_10__identityEEEvT0_PT3_T1_NS0_13GridEvenShareISH_EET2_T4_E12temp_storage+168];
	add.f64 	%fd110, %fd108, %fd109;
	ld.shared.f64 	%fd111, [_ZZN3cub18CUB_300001_SM_10006detail6reduce18DeviceReduceKernelINS2_10policy_hubIdjN4cuda3std3__44plusIvEEE10Policy1000EPdjS9_dNS7_10__identityEEEvT0_PT3_T1_NS0_13GridEvenShareISH_EET2_T4_E12temp_storage+176];
	add.f64 	%fd247, %fd110, %fd111;
$L__BB3_35:
	mov.u32 	%r156, %tid.x;
	setp.ne.s32 	%p44, %r156, 0;
	@%p44 bra 	$L__BB3_37;
	ld.param.u64 	%rd73, [_ZN3cub18CUB_300001_SM_10006detail6reduce18DeviceReduceKernelINS2_10policy_hubIdjN4cuda3std3__44plusIvEEE10Policy1000EPdjS9_dNS7_10__identityEEEvT0_PT3_T1_NS0_13GridEvenShareISH_EET2_T4__param_1];
	cvta.to.global.u64 	%rd70, %rd73;
	mul.wide.u32 	%rd71, %r3, 8;
	add.s64 	%rd72, %rd70, %rd71;
	st.global.f64 	[%rd72], %fd247;
$L__BB3_37:
	ret;

}
	// .globl	_ZN3cub18CUB_300001_SM_10006detail6reduce28DeviceReduceSingleTileKernelINS2_10policy_hubIdjN4cuda3std3__44plusIvEEE10Policy1000EPdSC_iS9_ddNS7_10__identityEEEvT0_T1_T2_T3_T4_T6_
.visible .entry _ZN3cub18CUB_300001_SM_10006detail6reduce28DeviceReduceSingleTileKernelINS2_10policy_hubIdjN4cuda3std3__44plusIvEEE10Policy1000EPdSC_iS9_ddNS7_10__identityEEEvT0_T1_T2_T3_T4_T6_(
	.param .u64 .ptr .align 1 _ZN3cub18CUB_300001_SM_10006detail6reduce28DeviceReduceSingleTileKernelINS2_10policy_hubIdjN4cuda3std3__44plusIvEEE10Policy1000EPdSC_iS9_ddNS7_10__identityEEEvT0_T1_T2_T3_T4_T6__param_0,
	.param .u64 .ptr .align 1 _ZN3cub18CUB_300001_SM_10006detail6reduce28DeviceReduceSingleTileKernelINS2_10policy_hubIdjN4cuda3std3__44plusIvEEE10Policy1000EPdSC_iS9_ddNS7_10__identityEEEvT0_T1_T2_T3_T4_T6__param_1,
	.param .u32 _ZN3cub18CUB_300001_SM_10006detail6reduce28DeviceReduceSingleTileKernelINS2_10policy_hubIdjN4cuda3std3__44plusIvEEE10Policy1000EPdSC_iS9_ddNS7_10__identityEEEvT0_T1_T2_T3_T4_T6__param_2,
	.param .align 1 .b8 _ZN3cub18CUB_300001_SM_10006detail6reduce28DeviceReduceSingleTileKernelINS2_10policy_hubIdjN4cuda3std3__44plusIvEEE10Policy1000EPdSC_iS9_ddNS7_10__identityEEEvT0_T1_T2_T3_T4_T6__param_3[1],
	.param .f64 _ZN3cub18CUB_300001_SM_10006detail6reduce28DeviceReduceSingleTileKernelINS2_10policy_hubIdjN4cuda3std3__44plusIvEEE10Policy1000EPdSC_iS9_ddNS7_10__identityEEEvT0_T1_T2_T3_T4_T6__param_4,
	.param .align 1 .b8 _ZN3cub18CUB_300001_SM_10006detail6reduce28DeviceReduceSingleTileKernelINS2_10policy_hubIdjN4cuda3std3__44plusIvEEE10Policy1000EPdSC_iS9_ddNS7_10__identityEEEvT0_T1_T2_T3_T4_T6__param_5[1]
)
.maxntid 640
.minnctapersm 1
{
	.reg .pred 	%p<47>;
	.reg .b32 	%r<130>;
	.reg .b64 	%rd<79>;
	.reg .b64 	%fd<252>;
	// demoted variable
	.shared .align 8 .b8 _ZZN3cub18CUB_300001_SM_10006detail6reduce28DeviceReduceSingleTileKernelINS2_10policy_hubIdjN4cuda3std3__44plusIvEEE10Policy1000EPdSC_iS9_ddNS7_10__identityEEEvT0_T1_T2_T3_T4_T6_E12temp_storage[192];
	ld.param.u64 	%rd9, [_ZN3cub18CUB_300001_SM_10006detail6reduce28DeviceReduceSingleTileKernelINS2_10policy_hubIdjN4cuda3std3__44plusIvEEE10Policy1000EPdSC_iS9_ddNS7_10__identityEEEvT0_T1_T2_T3_T4_T6__param_0];
	ld.param.u64 	%rd10, [_ZN3cub18CUB_300001_SM_10006detail6reduce28DeviceReduceSingleTileKernelINS2_10policy_hubIdjN4cuda3std3__44plusIvEEE10Policy1000EPdSC_iS9_ddNS7_10__identityEEEvT0_T1_T2_T3_T4_T6__param_1];
	ld.param.u32 	%r36, [_ZN3cub18CUB_300001_SM_10006detail6reduce28DeviceReduceSingleTileKernelINS2_10policy_hubIdjN4cuda3std3__44plusIvEEE10Policy1000EPdSC_iS9_ddNS7_10__identityEEEvT0_T1_T2_T3_T4_T6__param_2];
	ld.param.f64 	%fd28, [_ZN3cub18CUB_300001_SM_10006detail6reduce28DeviceReduceSingleTileKernelINS2_10policy_hubIdjN4cuda3std3__44plusIvEEE10Policy1000EPdSC_iS9_ddNS7_10__identityEEEvT0_T1_T2_T3_T4_T6__param_4];
	cvta.to.global.u64 	%rd1, %rd10;
	setp.ne.s32 	%p1, %r36, 0;
	@%p1 bra 	$L__BB4_3;
	mov.u32 	%r116, %tid.x;
	setp.ne.s32 	%p46, %r116, 0;
	@%p46 bra 	$L__BB4_39;
	st.global.f64 	[%rd1], %fd28;
	bra.uni 	$L__BB4_39;
$L__BB4_3:
	setp.gt.s32 	%p2, %r36, 5119;
	@%p2 bra 	$L__BB4_21;
	mov.u32 	%r1, %tid.x;
	setp.ge.s32 	%p14, %r1, %r36;
	mov.f64 	%fd243, 0d0000000000000000;
	mov.u32 	%r120, %r1;
	@%p14 bra 	$L__BB4_6;
	mul.wide.u32 	%rd64, %r1, 8;
	add.s64 	%rd63, %rd9, %rd64;
	// begin inline asm
	ld.global.nc.u64 %rd62, [%rd63];
	// end inline asm
	mov.b64 	%fd243, %rd62;
	add.s32 	%r120, %r1, 640;
$L__BB4_6:
	setp.ge.s32 	%p15, %r120, %r36;
	@%p15 bra 	$L__BB4_12;
	not.b32 	%r66, %r120;
	add.s32 	%r4, %r36, %r66;
	mul.hi.u32 	%r67, %r4, -858993459;
	shr.u32 	%r68, %r67, 9;
	add.s32 	%r5, %r68, 1;
	and.b32  	%r69, %r68, 3;
	setp.eq.s32 	%p16, %r69, 3;
	@%p16 bra 	$L__BB4_10;
	mul.wide.u32 	%rd65, %r120, 8;
	add.s64 	%rd77, %rd9, %rd65;
	and.b32  	%r70, %r5, 3;
	neg.s32 	%r118, %r70;
$L__BB4_9:
	.pragma "nounroll";
	// begin inline asm
	ld.global.nc.u64 %rd66, [%rd77];
	// end inline asm
	mov.b64 	%fd116, %rd66;
	add.f64 	%fd243, %fd243, %fd116;
	add.s32 	%r120, %r120, 640;
	add.s64 	%rd77, %rd77, 5120;
	add.s32 	%r118, %r118, 1;
	setp.ne.s32 	%p17, %r118, 0;
	@%p17 bra 	$L__BB4_9;
$L__BB4_10:
	setp.lt.u32 	%p18, %r4, 1920;
	@%p18 bra 	$L__BB4_12;
$L__BB4_11:
	mul.wide.s32 	%rd76, %r120, 8;
	add.s64 	%rd69, %rd9, %rd76;
	// begin inline asm
	ld.global.nc.u64 %rd68, [%rd69];
	// end inline asm
	mov.b64 	%fd117, %rd68;
	add.f64 	%fd118, %fd243, %fd117;
	add.s64 	%rd71, %rd69, 5120;
	// begin inline asm
	ld.global.nc.u64 %rd70, [%rd71];
	// end inline asm
	mov.b64 	%fd119, %rd70;
	add.f64 	%fd120, %fd118, %fd119;
	add.s64 	%rd73, %rd69, 10240;
	// begin inline asm
	ld.global.nc.u64 %rd72, [%rd73];
	// end inline asm
	mov.b64 	%fd121, %rd72;
	add.f64 	%fd122, %fd120, %fd121;
	add.s64 	%rd75, %rd69, 15360;
	// begin inline asm
	ld.global.nc.u64 %rd74, [%rd75];
	// end inline asm
	mov.b64 	%fd123, %rd74;
	add.f64 	%fd243, %fd122, %fd123;
	add.s32 	%r120, %r120, 2560;
	setp.lt.s32 	%p19, %r120, %r36;
	@%p19 bra 	$L__BB4_11;
$L__BB4_12:
	setp.lt.s32 	%p20, %r36, 640;
	@%p20 bra 	$L__BB4_17;
	// begin inline asm
	mov.u32 %r95, %laneid;
	// end inline asm
	mov.b32 	%r96, 1;
	mov.b32 	%r109, 31;
	mov.b32 	%r110, -1;
	// begin inline asm
	{  .reg .u32 lo;  .reg .u32 hi;  .reg .pred p;  .reg .f64 r0;  mov.b64 %fd190, %fd243;  mov.b64 {lo, hi}, %fd243;  shfl.sync.down.b32 lo|p, lo, %r96, %r109, %r110;  shfl.sync.down.b32 hi|p, hi, %r96, %r109, %r110;  mov.b64 r0, {lo, hi};  @p add.f64 %fd190, %fd190, r0;}
	// end inline asm
	mov.b32 	%r99, 2;
	// begin inline asm
	{  .reg .u32 lo;  .reg .u32 hi;  .reg .pred p;  .reg .f64 r0;  mov.b64 %fd192, %fd190;  mov.b64 {lo, hi}, %fd190;  shfl.sync.down.b32 lo|p, lo, %r99, %r109, %r110;  shfl.sync.down.b32 hi|p, hi, %r99, %r109, %r110;  mov.b64 r0, {lo, hi};  @p add.f64 %fd192, %fd192, r0;}
	// end inline asm
	mov.b32 	%r102, 4;
	// begin inline asm
	{  .reg .u32 lo;  .reg .u32 hi;  .reg .pred p;  .reg .f64 r0;  mov.b64 %fd194, %fd192;  mov.b64 {lo, hi}, %fd192;  shfl.sync.down.b32 lo|p, lo, %r102, %r109, %r110;  shfl.sync.down.b32 hi|p, hi, %r102, %r109, %r110;  mov.b64 r0, {lo, hi};  @p add.f64 %fd194, %fd194, r0;}
	// end inline asm
	mov.b32 	%r105, 8;
	// begin inline asm
	{  .reg .u32 lo;  .reg .u32 hi;  .reg .pred p;  .reg .f64 r0;  mov.b64 %fd196, %fd194;  mov.b64 {lo, hi}, %fd194;  shfl.sync.down.b32 lo|p, lo, %r105, %r109, %r110;  shfl.sync.down.b32 hi|p, hi, %r105, %r109, %r110;  mov.b64 r0, {lo, hi};  @p add.f64 %fd196, %fd196, r0;}
	// end inline asm
	mov.b32 	%r108, 16;
	// begin inline asm
	{  .reg .u32 lo;  .reg .u32 hi;  .reg .pred p;  .reg .f64 r0;  mov.b64 %fd251, %fd196;  mov.b64 {lo, hi}, %fd196;  shfl.sync.down.b32 lo|p, lo, %r108, %r109, %r110;  shfl.sync.down.b32 hi|p, hi, %r108, %r109, %r110;  mov.b64 r0, {lo, hi};  @p add.f64 %fd251, %fd251, r0;}
	// end inline asm
	setp.ne.s32 	%p43, %r95, 0;
	@%p43 bra 	$L__BB4_15;
	shr.u32 	%r111, %r1, 2;
	and.b32  	%r112, %r111, 248;
	mov.u32 	%r113, _ZZN3cub18CUB_300001_SM_10006detail6reduce28DeviceReduceSingleTileKernelINS2_10policy_hubIdjN4cuda3std3__44plusIvEEE10Policy1000EPdSC_iS9_ddNS7_10__identityEEEvT0_T1_T2_T3_T4_T6_E12temp_storage;
	add.s32 	%r114, %r113, %r112;
	st.shared.f64 	[%r114+24], %fd251;
$L__BB4_15:
	bar.sync 	0;
	setp.ne.s32 	%p44, %r1, 0;
	@%p44 bra 	$L__BB4_37;
	ld.shared.f64 	%fd200, [_ZZN3cub18CUB_300001_SM_10006detail6reduce28DeviceReduceSingleTileKernelINS2_10policy_hubIdjN4cuda3std3__44plusIvEEE10Policy1000EPdSC_iS9_ddNS7_10__identityEEEvT0_T1_T2_T3_T4_T6_E12temp_storage+32];
	add.f64 	%fd201, %fd251, %fd200;
	ld.shared.f64 	%fd202, [_ZZN3cub18CUB_300001_SM_10006detail6reduce28DeviceReduceSingleTileKernelINS2_10policy_hubIdjN4cuda3std3__44plusIvEEE10Policy1000EPdSC_iS9_ddNS7_10__identityEEEvT0_T1_T2_T3_T4_T6_E12temp_storage+40];
	add.f64 	%fd203, %fd201, %fd202;
	ld.shared.f64 	%fd204, [_ZZN3cub18CUB_300001_SM_10006detail6reduce28DeviceReduceSingleTileKernelINS2_10policy_hubIdjN4cuda3std3__44plusIvEEE10Policy1000EPdSC_iS9_ddNS7_10__identityEEEvT0_T1_T2_T3_T4_T6_E12temp_storage+48];
	add.f64 	%fd205, %fd203, %fd204;
	ld.shared.f64 	%fd206, [_ZZN3cub18CUB_300001_SM_10006detail6reduce28DeviceReduceSingleTileKernelINS2_10policy_hubIdjN4cuda3std3__44plusIvEEE10Policy1000EPdSC_iS9_ddNS7_10__identityEEEvT0_T1_T2_T3_T4_T6_E12temp_storage+56];
	add.f64 	%fd207, %fd205, %fd206;
	ld.shared.f64 	%fd208, [_ZZN3cub18CUB_300001_SM_10006detail6reduce28DeviceReduceSingleTileKernelINS2_10policy_hubIdjN4cuda3std3__44plusIvEEE10Policy1000EPdSC_iS9_ddNS7_10__identityEEEvT0_T1_T2_T3_T4_T6_E12temp_storage+64];
	add.f64 	%fd209, %fd207, %fd208;
	ld.shared.f64 	%fd210, [_ZZN3cub18CUB_300001_SM_10006detail6reduce28DeviceReduceSingleTileKernelINS2_10policy_hubIdjN4cuda3std3__44plusIvEEE10Policy1000EPdSC_iS9_ddNS7_10__identityEEEvT0_T1_T2_T3_T4_T6_E12temp_storage+72];
	add.f64 	%fd211, %fd209, %fd210;
	ld.shared.f64 	%fd212, [_ZZN3cub18CUB_300001_SM_10006detail6reduce28DeviceReduceSingleTileKernelINS2_10policy_hubIdjN4cuda3std3__44plusIvEEE10Policy1000EPdSC_iS9_ddNS7_10__identityEEEvT0_T1_T2_T3_T4_T6_E12temp_storage+80];
	add.f64 	%fd213, %fd211, %fd212;
	ld.shared.f64 	%fd214, [_ZZN3cub18CUB_300001_SM_10006detail6reduce28DeviceReduceSingleTileKernelINS2_10policy_hubIdjN4cuda3std3__44plusIvEEE10Policy1000EPdSC_iS9_ddNS7_10__identityEEEvT0_T1_T2_T3_T4_T6_E12temp_storage+88];
	add.f64 	%fd215, %fd213, %fd214;
	ld.shared.f64 	%fd216, [_ZZN3cub18CUB_300001_SM_10006detail6reduce28DeviceReduceSingleTileKernelINS2_10policy_hubIdjN4cuda3std3__44plusIvEEE10Policy1000EPdSC_iS9_ddNS7_10__identityEEEvT0_T1_T2_T3_T4_T6_E12temp_storage+96];
	add.f64 	%fd217, %fd215, %fd216;
	ld.shared.f64 	%fd218, [_ZZN3cub18CUB_300001_SM_10006detail6reduce28DeviceReduceSingleTileKernelINS2_10policy_hubIdjN4cuda3std3__44plusIvEEE10Policy1000EPdSC_iS9_ddNS7_10__identityEEEvT0_T1_T2_T3_T4_T6_E12temp_storage+104];
	add.f64 	%fd219, %fd217, %fd218;
	ld.shared.f64 	%fd220, [_ZZN3cub18CUB_300001_SM_10006detail6reduce28DeviceReduceSingleTileKernelINS2_10policy_hubIdjN4cuda3std3__44plusIvEEE10Policy1000EPdSC_iS9_ddNS7_10__identityEEEvT0_T1_T2_T3_T4_T6_E12temp_storage+112];
	add.f64 	%fd221, %fd219, %fd220;
	ld.shared.f64 	%fd222, [_ZZN3cub18CUB_300001_SM_10006detail6reduce28DeviceReduceSingleTileKernelINS2_10policy_hubIdjN4cuda3std3__44plusIvEEE10Policy1000EPdSC_iS9_ddNS7_10__identityEEEvT0_T1_T2_T3_T4_T6_E12temp_storage+120];
	add.f64 	%fd223, %fd221, %fd222;
	ld.shared.f64 	%fd224, [_ZZN3cub18CUB_300001_SM_10006detail6reduce28DeviceReduceSingleTileKernelINS2_10policy_hubIdjN4cuda3std3__44plusIvEEE10Policy1000EPdSC_iS9_ddNS7_10__identityEEEvT0_T1_T2_T3_T4_T6_E12temp_storage+128];
	add.f64 	%fd225, %fd223, %fd224;
	ld.shared.f64 	%fd226, [_ZZN3cub18CUB_300001_SM_10006detail6reduce28DeviceReduceSingleTileKernelINS2_10policy_hubIdjN4cuda3std3__44plusIvEEE10Policy1000EPdSC_iS9_ddNS7_10__identityEEEvT0_T1_T2_T3_T4_T6_E12temp_storage+136];
	add.f64 	%fd227, %fd225, %fd226;
	ld.shared.f64 	%fd228, [_ZZN3cub18CUB_300001_SM_10006detail6reduce28DeviceReduceSingleTileKernelINS2_10policy_hubIdjN4cuda3std3__44plusIvEEE10Policy1000EPdSC_iS9_ddNS7_10__identityEEEvT0_T1_T2_T3_T4_T6_E12temp_storage+144];
	add.f64 	%fd229, %fd227, %fd228;
	ld.shared.f64 	%fd230, [_ZZN3cub18CUB_300001_SM_10006detail6reduce28DeviceReduceSingleTileKernelINS2_10policy_hubIdjN4cuda3std3__44plusIvEEE10Policy1000EPdSC_iS9_ddNS7_10__identityEEEvT0_T1_T2_T3_T4_T6_E12temp_storage+152];
	add.f64 	%fd231, %fd229, %fd230;
	ld.shared.f64 	%fd232, [_ZZN3cub18CUB_300001_SM_10006detail6reduce28DeviceReduceSingleTileKernelINS2_10policy_hubIdjN4cuda3std3__44plusIvEEE10Policy1000EPdSC_iS9_ddNS7_10__identityEEEvT0_T1_T2_T3_T4_T6_E12temp_storage+160];
	add.f64 	%fd233, %fd231, %fd232;
	ld.shared.f64 	%fd234, [_ZZN3cub18CUB_300001_SM_10006detail6reduce28DeviceReduceSingleTileKernelINS2_10policy_hubIdjN4cuda3std3__44plusIvEEE10Policy1000EPdSC_iS9_ddNS7_10__identityEEEvT0_T1_T2_T3_T4_T6_E12temp_storage+168];
	add.f64 	%fd235, %fd233, %fd234;
	ld.shared.f64 	%fd236, [_ZZN3cub18CUB_300001_SM_10006detail6reduce28DeviceReduceSingleTileKernelINS2_10policy_hubIdjN4cuda3std3__44plusIvEEE10Policy1000EPdSC_iS9_ddNS7_10__identityEEEvT0_T1_T2_T3_T4_T6_E12temp_storage+176];
	add.f64 	%fd251, %fd235, %fd236;
	bra.uni 	$L__BB4_37;
$L__BB4_17:
	// begin inline asm
	mov.u32 %r71, %laneid;
	// end inline asm
	and.b32  	%r87, %r1, 992;
	add.s32 	%r88, %r87, 32;
	setp.gt.s32 	%p21, %r88, %r36;
	not.b32 	%r89, %r87;
	add.s32 	%r90, %r36, %r89;
	selp.b32 	%r85, %r90, 31, %p21;
	mov.b32 	%r72, 1;
	mov.b32 	%r86, -1;
	// begin inline asm
	{  .reg .u32 lo;  .reg .u32 hi;  .reg .pred p;  .reg .f64 r0;  mov.b64 %fd124, %fd243;  mov.b64 {lo, hi}, %fd243;  shfl.sync.down.b32 lo|p, lo, %r72, %r85, %r86;  shfl.sync.down.b32 hi|p, hi, %r72, %r85, %r86;  mov.b64 r0, {lo, hi};  @p add.f64 %fd124, %fd124, r0;}
	// end inline asm
	mov.b32 	%r75, 2;
	// begin inline asm
	{  .reg .u32 lo;  .reg .u32 hi;  .reg .pred p;  .reg .f64 r0;  mov.b64 %fd126, %fd124;  mov.b64 {lo, hi}, %fd124;  shfl.sync.down.b32 lo|p, lo, %r75, %r85, %r86;  shfl.sync.down.b32 hi|p, hi, %r75, %r85, %r86;  mov.b64 r0, {lo, hi};  @p add.f64 %fd126, %fd126, r0;}
	// end inline asm
	mov.b32 	%r78, 4;
	// begin inline asm
	{  .reg .u32 lo;  .reg .u32 hi;  .reg .pred p;  .reg .f64 r0;  mov.b64 %fd128, %fd126;  mov.b64 {lo, hi}, %fd126;  shfl.sync.down.b32 lo|p, lo, %r78, %r85, %r86;  shfl.sync.down.b32 hi|p, hi, %r78, %r85, %r86;  mov.b64 r0, {lo, hi};  @p add.f64 %fd128, %fd128, r0;}
	// end inline asm
	mov.b32 	%r81, 8;
	// begin inline asm
	{  .reg .u32 lo;  .reg .u32 hi;  .reg .pred p;  .reg .f64 r0;  mov.b64 %fd130, %fd128;  mov.b64 {lo, hi}, %fd128;  shfl.sync.down.b32 lo|p, lo, %r81, %r85, %r86;  shfl.sync.down.b32 hi|p, hi, %r81, %r85, %r86;  mov.b64 r0, {lo, hi};  @p add.f64 %fd130, %fd130, r0;}
	// end inline asm
	mov.b32 	%r84, 16;
	// begin inline asm
	{  .reg .u32 lo;  .reg .u32 hi;  .reg .pred p;  .reg .f64 r0;  mov.b64 %fd251, %fd130;  mov.b64 {lo, hi}, %fd130;  shfl.sync.down.b32 lo|p, lo, %r84, %r85, %r86;  shfl.sync.down.b32 hi|p, hi, %r84, %r85, %r86;  mov.b64 r0, {lo, hi};  @p add.f64 %fd251, %fd251, r0;}
	// end inline asm
	setp.ne.s32 	%p22, %r71, 0;
	@%p22 bra 	$L__BB4_19;
	shr.u32 	%r91, %r1, 2;
	and.b32  	%r92, %r91, 248;
	mov.u32 	%r93, _ZZN3cub18CUB_300001_SM_10006detail6reduce28DeviceReduceSingleTileKernelINS2_10policy_hubIdjN4cuda3std3__44plusIvEEE10Policy1000EPdSC_iS9_ddNS7_10__identityEEEvT0_T1_T2_T3_T4_T6_E12temp_storage;
	add.s32 	%r94, %r93, %r92;
	st.shared.f64 	[%r94+24], %fd251;
$L__BB4_19:
	bar.sync 	0;
	setp.ne.s32 	%p23, %r1, 0;
	@%p23 bra 	$L__BB4_37;
	setp.gt.s32 	%p24, %r36, 32;
	ld.shared.f64 	%fd134, [_ZZN3cub18CUB_300001_SM_10006detail6reduce28DeviceReduceSingleTileKernelINS2_10policy_hubIdjN4cuda3std3__44plusIvEEE10Policy1000EPdSC_iS9_ddNS7_10__identityEEEvT0_T1_T2_T3_T4_T6_E12temp_storage+32];
	add.f64 	%fd135, %fd251, %fd134;
	selp.f64 	%fd136, %fd135, %fd251, %p24;
	setp.gt.s32 	%p25, %r36, 64;
	ld.shared.f64 	%fd137, [_ZZN3cub18CUB_300001_SM_10006detail6reduce28DeviceReduceSingleTileKernelINS2_10policy_hubIdjN4cuda3std3__44plusIvEEE10Policy1000EPdSC_iS9_ddNS7_10__identityEEEvT0_T1_T2_T3_T4_T6_E12temp_storage+40];
	add.f64 	%fd138, %fd137, %fd136;
	selp.f64 	%fd139, %fd138, %fd136, %p25;
	setp.gt.s32 	%p26, %r36, 96;
	ld.shared.f64 	%fd140, [_ZZN3cub18CUB_300001_SM_10006detail6reduce28DeviceReduceSingleTileKernelINS2_10policy_hubIdjN4cuda3std3__44plusIvEEE10Policy1000EPdSC_iS9_ddNS7_10__identityEEEvT0_T1_T2_T3_T4_T6_E12temp_storage+48];
	add.f64 	%fd141, %fd140, %fd139;
	selp.f64 	%fd142, %fd141, %fd139, %p26;
	setp.gt.s32 	%p27, %r36, 128;
	ld.shared.f64 	%fd143, [_ZZN3cub18CUB_300001_SM_10006detail6reduce28DeviceReduceSingleTileKernelINS2_10policy_hubIdjN4cuda3std3__44plusIvEEE10Policy1000EPdSC_iS9_ddNS7_10__identityEEEvT0_T1_T2_T3_T4_T6_E12temp_storage+56];
	add.f64 	%fd144, %fd143, %fd142;
	selp.f64 	%fd145, %fd144, %fd142, %p27;
	setp.gt.s32 	%p28, %r36, 160;
	ld.shared.f64 	%fd146, [_ZZN3cub18CUB_300001_SM_10006detail6reduce28DeviceReduceSingleTileKernelINS2_10policy_hubIdjN4cuda3std3__44plusIvEEE10Policy1000EPdSC_iS9_ddNS7_10__identityEEEvT0_T1_T2_T3_T4_T6_E12temp_storage+64];
	add.f64 	%fd147, %fd146, %fd145;
	selp.f64 	%fd148, %fd147, %fd145, %p28;
	setp.gt.s32 	%p29, %r36, 192;
	ld.shared.f64 	%fd149, [_ZZN3cub18CUB_300001_SM_10006detail6reduce28DeviceReduceSingleTileKernelINS2_10policy_hubIdjN4cuda3std3__44plusIvEEE10Policy1000EPdSC_iS9_ddNS7_10__identityEEEvT0_T1_T2_T3_T4_T6_E12temp_storage+72];
	add.f64 	%fd150, %fd149, %fd148;
	selp.f64 	%fd151, %fd150, %fd148, %p29;
	setp.gt.s32 	%p30, %r36, 224;
	ld.shared.f64 	%fd152, [_ZZN3cub18CUB_300001_SM_10006detail6reduce28DeviceReduceSingleTileKernelINS2_10policy_hubIdjN4cuda3std3__44plusIvEEE10Policy1000EPdSC_iS9_ddNS7_10__identityEEEvT0_T1_T2_T3_T4_T6_E12temp_storage+80];
	add.f64 	%fd153, %fd152, %fd151;
	selp.f64 	%fd154, %fd153, %fd151, %p30;
	setp.gt.s32 	%p31, %r36, 256;
	ld.shared.f64 	%fd155, [_ZZN3cub18CUB_300001_SM_10006detail6reduce28DeviceReduceSingleTileKernelINS2_10policy_hubIdjN4cuda3std3__44plusIvEEE10Policy1000EPdSC_iS9_ddNS7_10__identityEEEvT0_T1_T2_T3_T4_T6_E12temp_storage+88];
	add.f64 	%fd156, %fd155, %fd154;
	selp.f64 	%fd157, %fd156, %fd154, %p31;
	setp.gt.s32 	%p32, %r36, 288;
	ld.shared.f64 	%fd158, [_ZZN3cub18CUB_300001_SM_10006detail6reduce28DeviceReduceSingleTileKernelINS2_10policy_hubIdjN4cuda3std3__44plusIvEEE10Policy1000EPdSC_iS9_ddNS7_10__identityEEEvT0_T1_T2_T3_T4_T6_E12temp_storage+96];
	add.f64 	%fd159, %fd158, %fd157;
	selp.f64 	%fd160, %fd159, %fd157, %p32;
	setp.gt.s32 	%p33, %r36, 320;
	ld.shared.f64 	%fd161, [_ZZN3cub18CUB_300001_SM_10006detail6reduce28DeviceReduceSingleTileKernelINS2_10policy_hubIdjN4cuda3std3__44plusIvEEE10Policy1000EPdSC_iS9_ddNS7_10__identityEEEvT0_T1_T2_T3_T4_T6_E12temp_storage+104];
	add.f64 	%fd162, %fd161, %fd160;
	selp.f64 	%fd163, %fd162, %fd160, %p33;
	setp.gt.s32 	%p34, %r36, 352;
	ld.shared.f64 	%fd164, [_ZZN3cub18CUB_300001_SM_10006detail6reduce28DeviceReduceSingleTileKernelINS2_10policy_hubIdjN4cuda3std3__44plusIvEEE10Policy1000EPdSC_iS9_ddNS7_10__identityEEEvT0_T1_T2_T3_T4_T6_E12temp_storage+112];
	add.f64 	%fd165, %fd164, %fd163;
	selp.f64 	%fd166, %fd165, %fd163, %p34;
	setp.gt.s32 	%p35, %r36, 384;
	ld.shared.f64 	%fd167, [_ZZN3cub18CUB_300001_SM_10006detail6reduce28DeviceReduceSingleTileKernelINS2_10policy_hubIdjN4cuda3std3__44plusIvEEE10Policy1000EPdSC_iS9_ddNS7_10__identityEEEvT0_T1_T2_T3_T4_T6_E12temp_storage+120];
	add.f64 	%fd168, %fd167, %fd166;
	selp.f64 	%fd169, %fd168, %fd166, %p35;
	setp.gt.s32 	%p36, %r36, 416;
	ld.shared.f64 	%fd170, [_ZZN3cub18CUB_300001_SM_10006detail6reduce28DeviceReduceSingleTileKernelINS2_10policy_hubIdjN4cuda3std3__44plusIvEEE10Policy1000EPdSC_iS9_ddNS7_10__identityEEEvT0_T1_T2_T3_T4_T6_E12temp_storage+128];
	add.f64 	%fd171, %fd170, %fd169;
	selp.f64 	%fd172, %fd171, %fd169, %p36;
	setp.gt.s32 	%p37, %r36, 448;
	ld.shared.f64 	%fd173, [_ZZN3cub18CUB_300001_SM_10006detail6reduce28DeviceReduceSingleTileKernelINS2_10policy_hubIdjN4cuda3std3__44plusIvEEE10Policy1000EPdSC_iS9_ddNS7_10__identityEEEvT0_T1_T2_T3_T4_T6_E12temp_storage+136];
	add.f64 	%fd174, %fd173, %fd172;
	selp.f64 	%fd175, %fd174, %fd172, %p37;
	setp.gt.s32 	%p38, %r36, 480;
	ld.shared.f64 	%fd176, [_ZZN3cub18CUB_300001_SM_10006detail6reduce28DeviceReduceSingleTileKernelINS2_10policy_hubIdjN4cuda3std3__44plusIvEEE10Policy1000EPdSC_iS9_ddNS7_10__identityEEEvT0_T1_T2_T3_T4_T6_E12temp_storage+144];
	add.f64 	%fd177, %fd176, %fd175;
	selp.f64 	%fd178, %fd177, %fd175, %p38;
	setp.gt.s32 	%p39, %r36, 512;
	ld.shared.f64 	%fd179, [_ZZN3cub18CUB_300001_SM_10006detail6reduce28DeviceReduceSingleTileKernelINS2_10policy_hubIdjN4cuda3std3__44plusIvEEE10Policy1000EPdSC_iS9_ddNS7_10__identityEEEvT0_T1_T2_T3_T4_T6_E12temp_storage+152];
	add.f64 	%fd180, %fd179, %fd178;
	selp.f64 	%fd181, %fd180, %fd178, %p39;
	setp.gt.s32 	%p40, %r36, 544;
	ld.shared.f64 	%fd182, [_ZZN3cub18CUB_300001_SM_10006detail6reduce28DeviceReduceSingleTileKernelINS2_10policy_hubIdjN4cuda3std3__44plusIvEEE10Policy1000EPdSC_iS9_ddNS7_10__identityEEEvT0_T1_T2_T3_T4_T6_E12temp_storage+160];
	add.f64 	%fd183, %fd182, %fd181;
	selp.f64 	%fd184, %fd183, %fd181, %p40;
	setp.gt.s32 	%p41, %r36, 576;
	ld.shared.f64 	%fd185, [_ZZN3cub18CUB_300001_SM_10006detail6reduce28DeviceReduceSingleTileKernelINS2_10policy_hubIdjN4cuda3std3__44plusIvEEE10Policy1000EPdSC_iS9_ddNS7_10__identityEEEvT0_T1_T2_T3_T4_T6_E12temp_storage+168];
	add.f64 	%fd186, %fd185, %fd184;
	selp.f64 	%fd187, %fd186, %fd184, %p41;
	setp.gt.s32 	%p42, %r36, 608;
	ld.shared.f64 	%fd188, [_ZZN3cub18CUB_300001_SM_10006detail6reduce28DeviceReduceSingleTileKernelINS2_10policy_hubIdjN4cuda3std3__44plusIvEEE10Policy1000EPdSC_iS9_ddNS7_10__identityEEEvT0_T1_T2_T3_T4_T6_E12temp_storage+176];
	add.f64 	%fd189, %fd188, %fd187;
	selp.f64 	%fd251, %fd189, %fd187, %p42;
	bra.uni 	$L__BB4_37;
$L__BB4_21:
	mov.u32 	%r14, %tid.x;
	mul.wide.u32 	%rd27, %r14, 8;
	add.s64 	%rd12, %rd9, %rd27;
	// begin inline asm
	ld.global.nc.u64 %rd11, [%rd12];
	// end inline asm
	mov.b64 	%fd29, %rd11;
	add.s64 	%rd14, %rd12, 5120;
	// begin inline asm
	ld.global.nc.u64 %rd13, [%rd14];
	// end inline asm
	mov.b64 	%fd30, %rd13;
	add.s64 	%rd16, %rd12, 10240;
	// begin inline asm
	ld.global.nc.u64 %rd15, [%rd16];
	// end inline asm
	mov.b64 	%fd31, %rd15;
	add.s64 	%rd18, %rd12, 15360;
	// begin inline asm
	ld.global.nc.u64 %rd17, [%rd18];
	// end inline asm
	mov.b64 	%fd32, %rd17;
	add.s64 	%rd20, %rd12, 20480;
	// begin inline asm
	ld.global.nc.u64 %rd19, [%rd20];
	// end inline asm
	mov.b64 	%fd33, %rd19;
	add.s64 	%rd22, %rd12, 25600;
	// begin inline asm
	ld.global.nc.u64 %rd21, [%rd22];
	// end inline asm
	mov.b64 	%fd34, %rd21;
	add.s64 	%rd24, %rd12, 30720;
	// begin inline asm
	ld.global.nc.u64 %rd23, [%rd24];
	// end inline asm
	mov.b64 	%fd35, %rd23;
	add.s64 	%rd26, %rd12, 35840;
	// begin inline asm
	ld.global.nc.u64 %rd25, [%rd26];
	// end inline asm
	mov.b64 	%fd36, %rd25;
	add.f64 	%fd37, %fd29, %fd30;
	add.f64 	%fd38, %fd37, %fd31;
	add.f64 	%fd39, %fd38, %fd32;
	add.f64 	%fd40, %fd39, %fd33;
	add.f64 	%fd41, %fd40, %fd34;
	add.f64 	%fd42, %fd41, %fd35;
	add.f64 	%fd250, %fd42, %fd36;
	setp.lt.u32 	%p3, %r36, 10240;
	mov.b32 	%r123, 5120;
	@%p3 bra 	$L__BB4_25;
	add.s32 	%r15, %r36, -5120;
	mov.b32 	%r123, 5120;
$L__BB4_23:
	mul.wide.s32 	%rd44, %r123, 8;
	add.s64 	%rd29, %rd12, %rd44;
	// begin inline asm
	ld.global.nc.u64 %rd28, [%rd29];
	// end inline asm
	mov.b64 	%fd43, %rd28;
	add.s64 	%rd31, %rd29, 5120;
	// begin inline asm
	ld.global.nc.u64 %rd30, [%rd31];
	// end inline asm
	mov.b64 	%fd44, %rd30;
	add.s64 	%rd33, %rd29, 10240;
	// begin inline asm
	ld.global.nc.u64 %rd32, [%rd33];
	// end inline asm
	mov.b64 	%fd45, %rd32;
	add.s64 	%rd35, %rd29, 15360;
	// begin inline asm
	ld.global.nc.u64 %rd34, [%rd35];
	// end inline asm
	mov.b64 	%fd46, %rd34;
	add.s64 	%rd37, %rd29, 20480;
	// begin inline asm
	ld.global.nc.u64 %rd36, [%rd37];
	// end inline asm
	mov.b64 	%fd47, %rd36;
	add.s64 	%rd39, %rd29, 25600;
	// begin inline asm
	ld.global.nc.u64 %rd38, [%rd39];
	// end inline asm
	mov.b64 	%fd48, %rd38;
	add.s64 	%rd41, %rd29, 30720;
	// begin inline asm
	ld.global.nc.u64 %rd40, [%rd41];
	// end inline asm
	mov.b64 	%fd49, %rd40;
	add.s64 	%rd43, %rd29, 35840;
	// begin inline asm
	ld.global.nc.u64 %rd42, [%rd43];
	// end inline asm
	mov.b64 	%fd50, %rd42;
	add.f64 	%fd51, %fd250, %fd43;
	add.f64 	%fd52, %fd51, %fd44;
	add.f64 	%fd53, %fd52, %fd45;
	add.f64 	%fd54, %fd53, %fd46;
	add.f64 	%fd55, %fd54, %fd47;
	add.f64 	%fd56, %fd55, %fd48;
	add.f64 	%fd57, %fd56, %fd49;
	add.f64 	%fd250, %fd57, %fd50;
	sub.s32 	%r39, %r36, %r123;
	setp.lt.s32 	%p4, %r39, 5120;
	@%p4 bra 	$L__BB4_33;
	add.s32 	%r123, %r123, 5120;
	setp.le.s32 	%p5, %r123, %r15;
	@%p5 bra 	$L__BB4_23;
$L__BB4_25:
	setp.le.s32 	%p6, %r36, %r123;
	@%p6 bra 	$L__BB4_33;
	sub.s32 	%r19, %r36, %r123;
	setp.ge.s32 	%p7, %r14, %r19;
	@%p7 bra 	$L__BB4_33;
	not.b32 	%r40, %r14;
	add.s32 	%r41, %r36, %r40;
	sub.s32 	%r20, %r41, %r123;
	mul.hi.u32 	%r42, %r20, -858993459;
	shr.u32 	%r43, %r42, 9;
	add.s32 	%r21, %r43, 1;
	and.b32  	%r44, %r43, 3;
	setp.eq.s32 	%p8, %r44, 3;
	mov.u32 	%r127, %r14;
	@%p8 bra 	$L__BB4_30;
	add.s32 	%r125, %r14, %r123;
	and.b32  	%r45, %r21, 3;
	neg.s32 	%r124, %r45;
	mov.u32 	%r127, %r14;
$L__BB4_29:
	.pragma "nounroll";
	mul.wide.u32 	%rd47, %r125, 8;
	add.s64 	%rd46, %rd9, %rd47;
	// begin inline asm
	ld.global.nc.u64 %rd45, [%rd46];
	// end inline asm
	mov.b64 	%fd59, %rd45;
	add.f64 	%fd250, %fd250, %fd59;
	add.s32 	%r127, %r127, 640;
	add.s32 	%r125, %r125, 640;
	add.s32 	%r124, %r124, 1;
	setp.ne.s32 	%p9, %r124, 0;
	@%p9 bra 	$L__BB4_29;
$L__BB4_30:
	setp.lt.u32 	%p10, %r20, 1920;
	@%p10 bra 	$L__BB4_33;
	cvt.u64.u32 	%rd48, %r127;
	cvt.u64.u32 	%rd49, %r123;
	add.s64 	%rd50, %rd48, %rd49;
	shl.b64 	%rd51, %rd50, 3;
	add.s64 	%rd52, %rd51, %rd9;
	add.s64 	%rd78, %rd52, 10240;
	add.s32 	%r128, %r127, %r123;
$L__BB4_32:
	mul.wide.u32 	%rd61, %r128, 8;
	add.s64 	%rd54, %rd9, %rd61;
	// begin inline asm
	ld.global.nc.u64 %rd53, [%rd54];
	// end inline asm
	mov.b64 	%fd60, %rd53;
	add.f64 	%fd61, %fd250, %fd60;
	add.s64 	%rd56, %rd78, -5120;
	// begin inline asm
	ld.global.nc.u64 %rd55, [%rd56];
	// end inline asm
	mov.b64 	%fd62, %rd55;
	add.f64 	%fd63, %fd61, %fd62;
	// begin inline asm
	ld.global.nc.u64 %rd57, [%rd78];
	// end inline asm
	mov.b64 	%fd64, %rd57;
	add.f64 	%fd65, %fd63, %fd64;
	add.s64 	%rd60, %rd78, 5120;
	// begin inline asm
	ld.global.nc.u64 %rd59, [%rd60];
	// end inline asm
	mov.b64 	%fd66, %rd59;
	add.f64 	%fd250, %fd65, %fd66;
	add.s32 	%r127, %r127, 2560;
	add.s64 	%rd78, %rd78, 20480;
	add.s32 	%r128, %r128, 2560;
	setp.lt.s32 	%p11, %r127, %r19;
	@%p11 bra 	$L__BB4_32;
$L__BB4_33:
	// begin inline asm
	mov.u32 %r46, %laneid;
	// end inline asm
	mov.b32 	%r47, 1;
	mov.b32 	%r60, 31;
	mov.b32 	%r61, -1;
	// begin inline asm
	{  .reg .u32 lo;  .reg .u32 hi;  .reg .pred p;  .reg .f64 r0;  mov.b64 %fd67, %fd250;  mov.b64 {lo, hi}, %fd250;  shfl.sync.down.b32 lo|p, lo, %r47, %r60, %r61;  shfl.sync.down.b32 hi|p, hi, %r47, %r60, %r61;  mov.b64 r0, {lo, hi};  @p add.f64 %fd67, %fd67, r0;}
	// end inline asm
	mov.b32 	%r50, 2;
	// begin inline asm
	{  .reg .u32 lo;  .reg .u32 hi;  .reg .pred p;  .reg .f64 r0;  mov.b64 %fd69, %fd67;  mov.b64 {lo, hi}, %fd67;  shfl.sync.down.b32 lo|p, lo, %r50, %r60, %r61;  shfl.sync.down.b32 hi|p, hi, %r50, %r60, %r61;  mov.b64 r0, {lo, hi};  @p add.f64 %fd69, %fd69, r0;}
	// end inline asm
	mov.b32 	%r53, 4;
	// begin inline asm
	{  .reg .u32 lo;  .reg .u32 hi;  .reg .pred p;  .reg .f64 r0;  mov.b64 %fd71, %fd69;  mov.b64 {lo, hi}, %fd69;  shfl.sync.down.b32 lo|p, lo, %r53, %r60, %r61;  shfl.sync.down.b32 hi|p, hi, %r53, %r60, %r61;  mov.b64 r0, {lo, hi};  @p add.f64 %fd71, %fd71, r0;}
	// end inline asm
	mov.b32 	%r56, 8;
	// begin inline asm
	{  .reg .u32 lo;  .reg .u32 hi;  .reg .pred p;  .reg .f64 r0;  mov.b64 %fd73, %fd71;  mov.b64 {lo, hi}, %fd71;  shfl.sync.down.b32 lo|p, lo, %r56, %r60, %r61;  shfl.sync.down.b32 hi|p, hi, %r56, %r60, %r61;  mov.b64 r0, {lo, hi};  @p add.f64 %fd73, %fd73, r0;}
	// end inline asm
	mov.b32 	%r59, 16;
	// begin inline asm
	{  .reg .u32 lo;  .reg .u32 hi;  .reg .pred p;  .reg .f64 r0;  mov.b64 %fd251, %fd73;  mov.b64 {lo, hi}, %fd73;  shfl.sync.down.b32 lo|p, lo, %r59, %r60, %r61;  shfl.sync.down.b32 hi|p, hi, %r59, %r60, %r61;  mov.b64 r0, {lo, hi};  @p add.f64 %fd251, %fd251, r0;}
	// end inline asm
	setp.ne.s32 	%p12, %r46, 0;
	@%p12 bra 	$L__BB4_35;
	shr.u32 	%r62, %r14, 2;
	and.b32  	%r63, %r62, 248;
	mov.u32 	%r64, _ZZN3cub18CUB_300001_SM_10006detail6reduce28DeviceReduceSingleTileKernelINS2_10policy_hubIdjN4cuda3std3__44plusIvEEE10Policy1000EPdSC_iS9_ddNS7_10__identityEEEvT0_T1_T2_T3_T4_T6_E12temp_storage;
	add.s32 	%r65, %r64, %r63;
	st.shared.f64 	[%r65+24], %fd251;
$L__BB4_35:
	bar.sync 	0;
	setp.ne.s32 	%p13, %r14, 0;
	@%p13 bra 	$L__BB4_37;
	ld.shared.f64 	%fd77, [_ZZN3cub18CUB_300001_SM_10006detail6reduce28DeviceReduceSingleTileKernelINS2_10policy_hubIdjN4cuda3std3__44plusIvEEE10Policy1000EPdSC_iS9_ddNS7_10__identityEEEvT0_T1_T2_T3_T4_T6_E12temp_storage+32];
	add.f64 	%fd78, %fd251, %fd77;
	ld.shared.f64 	%fd79, [_ZZN3cub18CUB_300001_SM_10006detail6reduce28DeviceReduceSingleTileKernelINS2_10policy_hubIdjN4cuda3std3__44plusIvEEE10Policy1000EPdSC_iS9_ddNS7_10__identityEEEvT0_T1_T2_T3_T4_T6_E12temp_storage+40];
	add.f64 	%fd80, %fd78, %fd79;
	ld.shared.f64 	%fd81, [_ZZN3cub18CUB_300001_SM_10006detail6reduce28DeviceReduceSingleTileKernelINS2_10policy_hubIdjN4cuda3std3__44plusIvEEE10Policy1000EPdSC_iS9_ddNS7_10__identityEEEvT0_T1_T2_T3_T4_T6_E12temp_storage+48];
	add.f64 	%fd82, %fd80, %fd81;
	ld.shared.f64 	%fd83, [_ZZN3cub18CUB_300001_SM_10006detail6reduce28DeviceReduceSingleTileKernelINS2_10policy_hubIdjN4cuda3std3__44plusIvEEE10Policy1000EPdSC_iS9_ddNS7_10__identityEEEvT0_T1_T2_T3_T4_T6_E12temp_storage+56];
	add.f64 	%fd84, %fd82, %fd83;
	ld.shared.f64 	%fd85, [_ZZN3cub18CUB_300001_SM_10006detail6reduce28DeviceReduceSingleTileKernelINS2_10policy_hubIdjN4cuda3std3__44plusIvEEE10Policy1000EPdSC_iS9_ddNS7_10__identityEEEvT0_T1_T2_T3_T4_T6_E12temp_storage+64];
	add.f64 	%fd86, %fd84, %fd85;
	ld.shared.f64 	%fd87, [_ZZN3cub18CUB_300001_SM_10006detail6reduce28DeviceReduceSingleTileKernelINS2_10policy_hubIdjN4cuda3std3__44plusIvEEE10Policy1000EPdSC_iS9_ddNS7_10__identityEEEvT0_T1_T2_T3_T4_T6_E12temp_storage+72];
	add.f64 	%fd88, %fd86, %fd87;
	ld.shared.f64 	%fd89, [_ZZN3cub18CUB_300001_SM_10006detail6reduce28DeviceReduceSingleTileKernelINS2_10policy_hubIdjN4cuda3std3__44plusIvEEE10Policy1000EPdSC_iS9_ddNS7_10__identityEEEvT0_T1_T2_T3_T4_T6_E12temp_storage+80];
	add.f64 	%fd90, %fd88, %fd89;
	ld.shared.f64 	%fd91, [_ZZN3cub18CUB_300001_SM_10006detail6reduce28DeviceReduceSingleTileKernelINS2_10policy_hubIdjN4cuda3std3__44plusIvEEE10Policy1000EPdSC_iS9_ddNS7_10__identityEEEvT0_T1_T2_T3_T4_T6_E12temp_storage+88];
	add.f64 	%fd92, %fd90, %fd91;
	ld.shared.f64 	%fd93, [_ZZN3cub18CUB_300001_SM_10006detail6reduce28DeviceReduceSingleTileKernelINS2_10policy_hubIdjN4cuda3std3__44plusIvEEE10Policy1000EPdSC_iS9_ddNS7_10__identityEEEvT0_T1_T2_T3_T4_T6_E12temp_storage+96];
	add.f64 	%fd94, %fd92, %fd93;
	ld.shared.f64 	%fd95, [_ZZN3cub18CUB_300001_SM_10006detail6reduce28DeviceReduceSingleTileKernelINS2_10policy_hubIdjN4cuda3std3__44plusIvEEE10Policy1000EPdSC_iS9_ddNS7_10__identityEEEvT0_T1_T2_T3_T4_T6_E12temp_storage+104];
	add.f64 	%fd96, %fd94, %fd95;
	ld.shared.f64 	%fd97, [_ZZN3cub18CUB_300001_SM_10006detail6reduce28DeviceReduceSingleTileKernelINS2_10policy_hubIdjN4cuda3std3__44plusIvEEE10Policy1000EPdSC_iS9_ddNS7_10__identityEEEvT0_T1_T2_T3_T4_T6_E12temp_storage+112];
	add.f64 	%fd98, %fd96, %fd97;
	ld.shared.f64 	%fd99, [_ZZN3cub18CUB_300001_SM_10006detail6reduce28DeviceReduceSingleTileKernelINS2_10policy_hubIdjN4cuda3std3__44plusIvEEE10Policy1000EPdSC_iS9_ddNS7_10__identityEEEvT0_T1_T2_T3_T4_T6_E12temp_storage+120];
	add.f64 	%fd100, %fd98, %fd99;
	ld.shared.f64 	%fd101, [_ZZN3cub18CUB_300001_SM_10006detail6reduce28DeviceReduceSingleTileKernelINS2_10policy_hubIdjN4cuda3std3__44plusIvEEE10Policy1000EPdSC_iS9_ddNS7_10__identityEEEvT0_T1_T2_T3_T4_T6_E12temp_storage+128];
	add.f64 	%fd102, %fd100, %fd101;
	ld.shared.f64 	%fd103, [_ZZN3cub18CUB_300001_SM_10006detail6reduce28DeviceReduceSingleTileKernelINS2_10policy_hubIdjN4cuda3std3__44plusIvEEE10Policy1000EPdSC_iS9_ddNS7_10__identityEEEvT0_T1_T2_T3_T4_T6_E12temp_storage+136];
	add.f64 	%fd104, %fd102, %fd103;
	ld.shared.f64 	%fd105, [_ZZN3cub18CUB_300001_SM_10006detail6reduce28DeviceReduceSingleTileKernelINS2_10policy_hubIdjN4cuda3std3__44plusIvEEE10Policy1000EPdSC_iS9_ddNS7_10__identityEEEvT0_T1_T2_T3_T4_T6_E12temp_storage+144];
	add.f64 	%fd106, %fd104, %fd105;
	ld.shared.f64 	%fd107, [_ZZN3cub18CUB_300001_SM_10006detail6reduce28DeviceReduceSingleTileKernelINS2_10policy_hubIdjN4cuda3std3__44plusIvEEE10Policy1000EPdSC_iS9_ddNS7_10__identityEEEvT0_T1_T2_T3_T4_T6_E12temp_storage+152];
	add.f64 	%fd108, %fd106, %fd107;
	ld.shared.f64 	%fd109, [_ZZN3cub18CUB_300001_SM_10006detail6reduce28DeviceReduceSingleTileKernelINS2_10policy_hubIdjN4cuda3std3__44plusIvEEE10Policy1000EPdSC_iS9_ddNS7_10__identityEEEvT0_T1_T2_T3_T4_T6_E12temp_storage+160];
	add.f64 	%fd110, %fd108, %fd109;
	ld.shared.f64 	%fd111, [_ZZN3cub18CUB_300001_SM_10006detail6reduce28DeviceReduceSingleTileKernelINS2_10policy_hubIdjN4cuda3std3__44plusIvEEE10Policy1000EPdSC_iS9_ddNS7_10__identityEEEvT0_T1_T2_T3_T4_T6_E12temp_storage+168];
	add.f64 	%fd112, %fd110, %fd111;
	ld.shared.f64 	%fd113, [_ZZN3cub18CUB_300001_SM_10006detail6reduce28DeviceReduceSingleTileKernelINS2_10policy_hubIdjN4cuda3std3__44plusIvEEE10Policy1000EPdSC_iS9_ddNS7_10__identityEEEvT0_T1_T2_T3_T4_T6_E12temp_storage+176];
	add.f64 	%fd251, %fd112, %fd113;
$L__BB4_37:
	mov.u32 	%r115, %tid.x;
	setp.ne.s32 	%p45, %r115, 0;
	@%p45 bra 	$L__BB4_39;
	add.f64 	%fd237, %fd28, %fd251;
	st.global.f64 	[%rd1], %fd237;
$L__BB4_39:
	ret;

}


// ===== COMPILED SASS (sm_100) =====

	.target	sm_100

	.elftype	@"ET_EXEC"


//--------------------- .note.nv.tkinfo           --------------------------
	.section	.note.nv.tkinfo,"",@"SHT_NOTE"
	.sectionflags	@"SHF_NOTE_NV_TKINFO"
	.tkinfo
        /*0018*/ 	.word	0x00000002
        /*0030*/ 	.string	""
        /*0030*/ 	.string	"ptxas"
        /*0030*/ 	.string	"Cuda compilation tools, release 13.0, V13.0.88"
        /*0030*/ 	.string	"Build cuda_13.0.r13.0/compiler.36424714_0"
        /*0030*/ 	.string	"-arch sm_100 -m 64 "



//--------------------- .note.nv.cuinfo           --------------------------
	.section	.note.nv.cuinfo,"",@"SHT_NOTE"
	.sectionflags	@"SHF_NOTE_NV_CUINFO"
        /*0018*/ 	.short	0x0002
        /*001a*/ 	.short	0x0064
        /*001c*/ 	.short	0x0082
	.zero		2


//--------------------- .nv.info                  --------------------------
	.section	.nv.info,"",@"SHT_CUDA_INFO"
	.align	4


	//----- nvinfo : EIATTR_REGCOUNT
	.align		4
        /*0000*/ 	.byte	0x04, 0x2f
        /*0002*/ 	.short	(.L_41 - .L_40)
	.align		4
.L_40:
        /*0004*/ 	.word	index@(_Z19block_reduce_kernelPKdPdi)
        /*0008*/ 	.word	0x00000018


	//----- nvinfo : EIATTR_FRAME_SIZE
	.align		4
.L_41:
        /*000c*/ 	.byte	0x04, 0x11
        /*000e*/ 	.short	(.L_43 - .L_42)
	.align		4
.L_42:
        /*0010*/ 	.word	index@(_Z19block_reduce_kernelPKdPdi)
        /*0014*/ 	.word	0x00000000


	//----- nvinfo : EIATTR_REGCOUNT
	.align		4
.L_43:
        /*0018*/ 	.byte	0x04, 0x2f
        /*001a*/ 	.short	(.L_45 - .L_44)
	.align		4
.L_44:
        /*001c*/ 	.word	index@(_ZN3cub18CUB_300001_SM_10006detail11EmptyKernelIvEEvv)
        /*0020*/ 	.word	0x00000004


	//----- nvinfo : EIATTR_FRAME_SIZE
	.align		4
.L_45:
        /*0024*/ 	.byte	0x04, 0x11
        /*0026*/ 	.short	(.L_47 - .L_46)
	.align		4
.L_46:
        /*0028*/ 	.word	index@(_ZN3cub18CUB_300001_SM_10006detail11EmptyKernelIvEEvv)
        /*002c*/ 	.word	0x00000000


	//----- nvinfo : EIATTR_REGCOUNT
	.align		4
.L_47:
        /*0030*/ 	.byte	0x04, 0x2f
        /*0032*/ 	.short	(.L_49 - .L_48)
	.align		4
.L_48:
        /*0034*/ 	.word	index@(_ZN3cub18CUB_300001_SM_10006detail6reduce28DeviceReduceSingleTileKernelINS2_10policy_hubIdjN4cuda3std3__44plusIvEEE10Policy1000EPdSC_jS9_ddNS7_10__identityEEEvT0_T1_T2_T3_T4_T6_)
        /*0038*/ 	.word	0x0000002c


	//----- nvinfo : EIATTR_FRAME_SIZE
	.align		4
.L_49:
        /*003c*/ 	.byte	0x04, 0x11
        /*003e*/ 	.short	(.L_51 - .L_50)
	.align		4
.L_50:
        /*0040*/ 	.word	index@(_ZN3cub18CUB_300001_SM_10006detail6reduce28DeviceReduceSingleTileKernelINS2_10policy_hubIdjN4cuda3std3__44plusIvEEE10Policy1000EPdSC_jS9_ddNS7_10__identityEEEvT0_T1_T2_T3_T4_T6_)
        /*0044*/ 	.word	0x00000000


	//----- nvinfo : EIATTR_REGCOUNT
	.align		4
.L_51:
        /*0048*/ 	.byte	0x04, 0x2f
        /*004a*/ 	.short	(.L_53 - .L_52)
	.align		4
.L_52:
        /*004c*/ 	.word	index@(_ZN3cub18CUB_300001_SM_10006detail6reduce18DeviceReduceKernelINS2_10policy_hubIdjN4cuda3std3__44plusIvEEE10Policy1000EPdjS9_dNS7_10__identityEEEvT0_PT3_T1_NS0_13GridEvenShareISH_EET2_T4_)
        /*0050*/ 	.word	0x0000001c


	//----- nvinfo : EIATTR_FRAME_SIZE
	.align		4
.L_53:
        /*0054*/ 	.byte	0x04, 0x11
        /*0056*/ 	.short	(.L_55 - .L_54)
	.align		4
.L_54:
        /*0058*/ 	.word	index@(_ZN3cub18CUB_300001_SM_10006detail6reduce18DeviceReduceKernelINS2_10policy_hubIdjN4cuda3std3__44plusIvEEE10Policy1000EPdjS9_dNS7_10__identityEEEvT0_PT3_T1_NS0_13GridEvenShareISH_EET2_T4_)
        /*005c*/ 	.word	0x00000000


	//----- nvinfo : EIATTR_REGCOUNT
	.align		4
.L_55:
        /*0060*/ 	.byte	0x04, 0x2f
        /*0062*/ 	.short	(.L_57 - .L_56)
	.align		4
.L_56:
        /*0064*/ 	.word	index@(_ZN3cub18CUB_300001_SM_10006detail6reduce28DeviceReduceSingleTileKernelINS2_10policy_hubIdjN4cuda3std3__44plusIvEEE10Policy1000EPdSC_iS9_ddNS7_10__identityEEEvT0_T1_T2_T3_T4_T6_)
        /*0068*/ 	.word	0x00000030


	//----- nvinfo : EIATTR_FRAME_SIZE
	.align		4
.L_57:
        /*006c*/ 	.byte	0x04, 0x11
        /*006e*/ 	.short	(.L_59 - .L_58)
	.align		4
.L_58:
        /*0070*/ 	.word	index@(_ZN3cub18CUB_300001_SM_10006detail6reduce28DeviceReduceSingleTileKernelINS2_10policy_hubIdjN4cuda3std3__44plusIvEEE10Policy1000EPdSC_iS9_ddNS7_10__identityEEEvT0_T1_T2_T3_T4_T6_)
        /*0074*/ 	.word	0x00000000


	//----- nvinfo : EIATTR_MIN_STACK_SIZE
	.align		4
.L_59:
        /*0078*/ 	.byte	0x04, 0x12
        /*007a*/ 	.short	(.L_61 - .L_60)
	.align		4
.L_60:
        /*007c*/ 	.word	index@(_ZN3cub18CUB_300001_SM_10006detail6reduce28DeviceReduceSingleTileKernelINS2_10policy_hubIdjN4cuda3std3__44plusIvEEE10Policy1000EPdSC_iS9_ddNS7_10__identityEEEvT0_T1_T2_T3_T4_T6_)
        /*0080*/ 	.word	0x00000000


	//----- nvinfo : EIATTR_MIN_STACK_SIZE
	.align		4
.L_61:
        /*0084*/ 	.byte	0x04, 0x12
        /*0086*/ 	.short	(.L_63 - .L_62)
	.align		4
.L_62:
        /*0088*/ 	.word	index@(_ZN3cub18CUB_300001_SM_10006detail6reduce18DeviceReduceKernelINS2_10policy_hubIdjN4cuda3std3__44plusIvEEE10Policy1000EPdjS9_dNS7_10__identityEEEvT0_PT3_T1_NS0_13GridEvenShareISH_EET2_T4_)
        /*008c*/ 	.word	0x00000000


	//----- nvinfo : EIATTR_MIN_STACK_SIZE
	.align		4
.L_63:
        /*0090*/ 	.byte	0x04, 0x12
        /*0092*/ 	.short	(.L_65 - .L_64)
	.align		4
.L_64:
        /*0094*/ 	.word	index@(_ZN3cub18CUB_300001_SM_10006detail6reduce28DeviceReduceSingleTileKernelINS2_10policy_hubIdjN4cuda3std3__44plusIvEEE10Policy1000EPdSC_jS9_ddNS7_10__identityEEEvT0_T1_T2_T3_T4_T6_)
        /*0098*/ 	.word	0x00000000


	//----- nvinfo : EIATTR_MIN_STACK_SIZE
	.align		4
.L_65:
        /*009c*/ 	.byte	0x04, 0x12
        /*009e*/ 	.short	(.L_67 - .L_66)
	.align		4
.L_66:
        /*00a0*/ 	.word	index@(_ZN3cub18CUB_300001_SM_10006detail11EmptyKernelIvEEvv)
        /*00a4*/ 	.word	0x00000000


	//----- nvinfo : EIATTR_MIN_STACK_SIZE
	.align		4
.L_67:
        /*00a8*/ 	.byte	0x04, 0x12
        /*00aa*/ 	.short	(.L_69 - .L_68)
	.align		4
.L_68:
        /*00ac*/ 	.word	index@(_Z19block_reduce_kernelPKdPdi)
        /*00b0*/ 	.word	0x00000000
.L_69:


//--------------------- .nv.compat                --------------------------
	.section	.nv.compat,"",@"SHT_CUDA_COMPAT_INFO"
	.align	4
        /*0000*/ 	.byte	0x02, 0x09, 0x00, 0x00, 0x02, 0x02, 0x01, 0x00, 0x02, 0x05, 0x05, 0x00, 0x03, 0x07, 0x01, 0x01
        /*0010*/ 	.byte	0x02, 0x03, 0x00, 0x00, 0x02, 0x06, 0x01, 0x00, 0x04, 0x0b, 0x08, 0x00, 0x01, 0x00, 0x00, 0x00
        /*0020*/ 	.byte	0x00, 0x00, 0x00, 0x00


//--------------------- .nv.info._ZN3cub18CUB_300001_SM_10006detail6reduce28DeviceReduceSingleTileKernelINS2_10policy_hubIdjN4cuda3std3__44plusIvEEE10Policy1000EPdSC_iS9_ddNS7_10__identityEEEvT0_T1_T2_T3_T4_T6_ --------------------------
	.section	.nv.info._ZN3cub18CUB_300001_SM_10006detail6reduce28DeviceReduceSingleTileKernelINS2_10policy_hubIdjN4cuda3std3__44plusIvEEE10Policy1000EPdSC_iS9_ddNS7_10__identityEEEvT0_T1_T2_T3_T4_T6_,"",@"SHT_CUDA_INFO"
	.sectionflags	@""
	.align	4


	//----- nvinfo : EIATTR_CUDA_API_VERSION
	.align		4
        /*0000*/ 	.byte	0x04, 0x37
        /*0002*/ 	.short	(.L_71 - .L_70)
.L_70:
        /*0004*/ 	.word	0x00000082


	//----- nvinfo : EIATTR_KPARAM_INFO
	.align		4
.L_71:
        /*0008*/ 	.byte	0x04, 0x17
        /*000a*/ 	.short	(.L_73 - .L_72)
.L_72:
        /*000c*/ 	.word	0x00000000
        /*0010*/ 	.short	0x0005
        /*0012*/ 	.short	0x0020
        /*0014*/ 	.byte	0x00, 0xf0, 0x05, 0x00


	//----- nvinfo : EIATTR_KPARAM_INFO
	.align		4
.L_73:
        /*0018*/ 	.byte	0x04, 0x17
        /*001a*/ 	.short	(.L_75 - .L_74)
.L_74:
        /*001c*/ 	.word	0x00000000
        /*0020*/ 	.short	0x0004
        /*0022*/ 	.short	0x0018
        /*0024*/ 	.byte	0x00, 0xf0, 0x21, 0x00


	//----- nvinfo : EIATTR_KPARAM_INFO
	.align		4
.L_75:
        /*0028*/ 	.byte	0x04, 0x17
        /*002a*/ 	.short	(.L_77 - .L_76)
.L_76:
        /*002c*/ 	.word	0x00000000
        /*0030*/ 	.short	0x0003
        /*0032*/ 	.short	0x0014
        /*0034*/ 	.byte	0x00, 0xf0, 0x05, 0x00


	//----- nvinfo : EIATTR_KPARAM_INFO
	.align		4
.L_77:
        /*0038*/ 	.byte	0x04, 0x17
        /*003a*/ 	.short	(.L_79 - .L_78)
.L_78:
        /*003c*/ 	.word	0x00000000
        /*0040*/ 	.short	0x0002
        /*0042*/ 	.short	0x0010
        /*0044*/ 	.byte	0x00, 0xf0, 0x11, 0x00


	//----- nvinfo : EIATTR_KPARAM_INFO
	.align		4
.L_79:
        /*0048*/ 	.byte	0x04, 0x17
        /*004a*/ 	.short	(.L_81 - .L_80)
.L_80:
        /*004c*/ 	.word	0x00000000
        /*0050*/ 	.short	0x0001
        /*0052*/ 	.short	0x0008
        /*0054*/ 	.byte	0x00, 0xf5, 0x21, 0x00


	//----- nvinfo : EIATTR_KPARAM_INFO
	.align		4
.L_81:
        /*0058*/ 	.byte	0x04, 0x17
        /*005a*/ 	.short	(.L_83 - .L_82)
.L_82:
        /*005c*/ 	.word	0x00000000
        /*0060*/ 	.short	0x0000
        /*0062*/ 	.short	0x0000
        /*0064*/ 	.byte	0x00, 0xf5, 0x21, 0x00


	//----- nvinfo : EIATTR_SPARSE_MMA_MASK
	.align		4
.L_83:
        /*0068*/ 	.byte	0x03, 0x50
        /*006a*/ 	.short	0x0000


	//----- nvinfo : EIATTR_MAXREG_COUNT
	.align		4
        /*006c*/ 	.byte	0x03, 0x1b
        /*006e*/ 	.short	0x0060


	//----- nvinfo : EIATTR_NUM_BARRIERS
	.align		4
        /*0070*/ 	.byte	0x02, 0x4c
        /*0072*/ 	.byte	0x01
	.zero		1


	//----- nvinfo : EIATTR_MERCURY_ISA_VERSION
	.align		4
        /*0074*/ 	.byte	0x03, 0x5f
        /*0076*/ 	.short	0x0101


	//----- nvinfo : EIATTR_COOP_GROUP_MASK_REGIDS
	.align		4
        /*0078*/ 	.byte	0x04, 0x29
        /*007a*/ 	.short	(.L_85 - .L_84)


	//   ....[0]....
.L_84:
        /*007c*/ 	.word	0xffffffff


	//   ....[1]....
        /*0080*/ 	.word	0xffffffff


	//   ....[2]....
        /*0084*/ 	.word	0xffffffff


	//   ....[3]....
        /*0088*/ 	.word	0xffffffff


	//   ....[4]....
        /*008c*/ 	.word	0xffffffff


	//   ....[5]....
        /*0090*/ 	.word	0xffffffff


	//   ....[6]....
        /*0094*/ 	.word	0xffffffff


	//   ....[7]....
        /*0098*/ 	.word	0xffffffff


	//   ....[8]....
        /*009c*/ 	.word	0xffffffff


	//   ....[9]....
        /*00a0*/ 	.word	0xffffffff


	//   ....[10]....
        /*00a4*/ 	.word	0xffffffff


	//   ....[11]....
        /*00a8*/ 	.word	0xffffffff


	//   ....[12]....
        /*00ac*/ 	.word	0xffffffff


	//   ....[13]....
        /*00b0*/ 	.word	0xffffffff


	//   ....[14]....
        /*00b4*/ 	.word	0xffffffff


	//   ....[15]....
        /*00b8*/ 	.word	0xffffffff


	//   ....[16]....
        /*00bc*/ 	.word	0xffffffff


	//   ....[17]....
        /*00c0*/ 	.word	0xffffffff


	//   ....[18]....
        /*00c4*/ 	.word	0xffffffff


	//   ....[19]....
        /*00c8*/ 	.word	0xffffffff


	//   ....[20]....
        /*00cc*/ 	.word	0xffffffff


	//   ....[21]....
        /*00d0*/ 	.word	0xffffffff


	//   ....[22]....
        /*00d4*/ 	.word	0xffffffff


	//   ....[23]....
        /*00d8*/ 	.word	0xffffffff


	//   ....[24]....
        /*00dc*/ 	.word	0xffffffff


	//   ....[25]....
        /*00e0*/ 	.word	0xffffffff


	//   ....[26]....
        /*00e4*/ 	.word	0xffffffff


	//   ....[27]....
        /*00e8*/ 	.word	0xffffffff


	//   ....[28]....
        /*00ec*/ 	.word	0xffffffff


	//   ....[29]....
        /*00f0*/ 	.word	0xffffffff


	//----- nvinfo : EIATTR_COOP_GROUP_INSTR_OFFSETS
	.align		4
.L_85:
        /*00f4*/ 	.byte	0x04, 0x28
        /*00f6*/ 	.short	(.L_87 - .L_86)


	//   ....[0]....
.L_86:
        /*00f8*/ 	.word	0x00000970


	//   ....[1]....
        /*00fc*/ 	.word	0x00000980


	//   ....[2]....
        /*0100*/ 	.word	0x000009e0


	//   ....[3]....
        /*0104*/ 	.word	0x000009f0


	//   ....[4]....
        /*0108*/ 	.word	0x00000a60


	//   ....[5]....
        /*010c*/ 	.word	0x00000a70


	//   ....[6]....
        /*0110*/ 	.word	0x00000ac0


	//   ....[7]....
        /*0114*/ 	.word	0x00000ad0


	//   ....[8]....
        /*0118*/ 	.word	0x00000b20


	//   ....[9]....
        /*011c*/ 	.word	0x00000b30


	//   ....[10]....
        /*0120*/ 	.word	0x00000e40


	//   ....[11]....
        /*0124*/ 	.word	0x00000e50


	//   ....[12]....
        /*0128*/ 	.word	0x00000ed0


	//   ....[13]....
        /*012c*/ 	.word	0x00000ee0


	//   ....[14]....
        /*0130*/ 	.word	0x00000f20


	//   ....[15]....
        /*0134*/ 	.word	0x00000f30


	//   ....[16]....
        /*0138*/ 	.word	0x00000f80


	//   ....[17]....
        /*013c*/ 	.word	0x00000f90


	//   ....[18]....
        /*0140*/ 	.word	0x00000fe0


	//   ....[19]....
        /*0144*/ 	.word	0x00000ff0


	//   ....[20]....
        /*0148*/ 	.word	0x000021c0


	//   ....[21]....
        /*014c*/ 	.word	0x000021d0


	//   ....[22]....
        /*0150*/ 	.word	0x00002230


	//   ....[23]....
        /*0154*/ 	.word	0x00002240


	//   ....[24]....
        /*0158*/ 	.word	0x00002280


	//   ....[25]....
        /*015c*/ 	.word	0x00002290


	//   ....[26]....
        /*0160*/ 	.word	0x000022f0


	//   ....[27]....
        /*0164*/ 	.word	0x00002300


	//   ....[28]....
        /*0168*/ 	.word	0x00002360


	//   ....[29]....
        /*016c*/ 	.word	0x00002380


	//----- nvinfo : EIATTR_VRC_CTA_INIT_COUNT
	.align		4
.L_87:
        /*0170*/ 	.byte	0x02, 0x4a
	.zero		1
	.zero		1


	//----- nvinfo : EIATTR_EXIT_INSTR_OFFSETS
	.align		4
        /*0174*/ 	.byte	0x04, 0x1c
        /*0176*/ 	.short	(.L_89 - .L_88)


	//   ....[0]....
.L_88:
        /*0178*/ 	.word	0x00000080


	//   ....[1]....
        /*017c*/ 	.word	0x000000c0


	//   ....[2]....
        /*0180*/ 	.word	0x00002620


	//   ....[3]....
        /*0184*/ 	.word	0x00002670


	//----- nvinfo : EIATTR_MAX_THREADS
	.align		4
.L_89:
        /*0188*/ 	.byte	0x04, 0x05
        /*018a*/ 	.short	(.L_91 - .L_90)
.L_90:
        /*018c*/ 	.word	0x00000280
        /*0190*/ 	.word	0x00000001
        /*0194*/ 	.word	0x00000001


	//----- nvinfo : EIATTR_CRS_STACK_SIZE
	.align		4
.L_91:
        /*0198*/ 	.byte	0x04, 0x1e
        /*019a*/ 	.short	(.L_93 - .L_92)
.L_92:
        /*019c*/ 	.word	0x00000000


	//----- nvinfo : EIATTR_CBANK_PARAM_SIZE
	.align		4
.L_93:
        /*01a0*/ 	.byte	0x03, 0x19
        /*01a2*/ 	.short	0x0021


	//----- nvinfo : EIATTR_PARAM_CBANK
	.align		4
        /*01a4*/ 	.byte	0x04, 0x0a
        /*01a6*/ 	.short	(.L_95 - .L_94)
	.align		4
.L_94:
        /*01a8*/ 	.word	index@(.nv.constant0._ZN3cub18CUB_300001_SM_10006detail6reduce28DeviceReduceSingleTileKernelINS2_10policy_hubIdjN4cuda3std3__44plusIvEEE10Policy1000EPdSC_iS9_ddNS7_10__identityEEEvT0_T1_T2_T3_T4_T6_)
        /*01ac*/ 	.short	0x0380
        /*01ae*/ 	.short	0x0021


	//----- nvinfo : EIATTR_SW_WAR
	.align		4
.L_95:
        /*01b0*/ 	.byte	0x04, 0x36
        /*01b2*/ 	.short	(.L_97 - .L_96)
.L_96:
        /*01b4*/ 	.word	0x00000008
.L_97:


//--------------------- .nv.info._ZN3cub18CUB_300001_SM_10006detail6reduce18DeviceReduceKernelINS2_10policy_hubIdjN4cuda3std3__44plusIvEEE10Policy1000EPdjS9_dNS7_10__identityEEEvT0_PT3_T1_NS0_13GridEvenShareISH_EET2_T4_ --------------------------
	.section	.nv.info._ZN3cub18CUB_300001_SM_10006detail6reduce18DeviceReduceKernelINS2_10policy_hubIdjN4cuda3std3__44plusIvEEE10Policy1000EPdjS9_dNS7_10__identityEEEvT0_PT3_T1_NS0_13GridEvenShareISH_EET2_T4_,"",@"SHT_CUDA_INFO"
	.sectionflags	@""
	.align	4


	//----- nvinfo : EIATTR_CUDA_API_VERSION
	.align		4
        /*0000*/ 	.byte	0x04, 0x37
        /*0002*/ 	.short	(.L_99 - .L_98)
.L_98:
        /*0004*/ 	.word	0x00000082


	//----- nvinfo : EIATTR_KPARAM_INFO
	.align		4
.L_99:
        /*0008*/ 	.byte	0x04, 0x17
        /*000a*/ 	.short	(.L_101 - .L_100)
.L_100:
        /*000c*/ 	.word	0x00000000
        /*0010*/ 	.short	0x0005
        /*0012*/ 	.short	0x003d
        /*0014*/ 	.byte	0x00, 0xf0, 0x05, 0x00


	//----- nvinfo : EIATTR_KPARAM_INFO
	.align		4
.L_101:
        /*0018*/ 	.byte	0x04, 0x17
        /*001a*/ 	.short	(.L_103 - .L_102)
.L_102:
        /*001c*/ 	.word	0x00000000
        /*0020*/ 	.short	0x0004
        /*0022*/ 	.short	0x003c
        /*0024*/ 	.byte	0x00, 0xf0, 0x05, 0x00


	//----- nvinfo : EIATTR_KPARAM_INFO
	.align		4
.L_103:
        /*0028*/ 	.byte	0x04, 0x17
        /*002a*/ 	.short	(.L_105 - .L_104)
.L_104:
        /*002c*/ 	.word	0x00000000
        /*0030*/ 	.short	0x0003
        /*0032*/ 	.short	0x0014
        /*0034*/ 	.byte	0x00, 0xf0, 0xa1, 0x00


	//----- nvinfo : EIATTR_KPARAM_INFO
	.align		4
.L_105:
        /*0038*/ 	.byte	0x04, 0x17
        /*003a*/ 	.short	(.L_107 - .L_106)
.L_106:
        /*003c*/ 	.word	0x00000000
        /*0040*/ 	.short	0x0002
        /*0042*/ 	.short	0x0010
        /*0044*/ 	.byte	0x00, 0xf0, 0x11, 0x00


	//----- nvinfo : EIATTR_KPARAM_INFO
	.align		4
.L_107:
        /*0048*/ 	.byte	0x04, 0x17
        /*004a*/ 	.short	(.L_109 - .L_108)
.L_108:
        /*004c*/ 	.word	0x00000000
        /*0050*/ 	.short	0x0001
        /*0052*/ 	.short	0x0008
        /*0054*/ 	.byte	0x00, 0xf5, 0x21, 0x00


	//----- nvinfo : EIATTR_KPARAM_INFO
	.align		4
.L_109:
        /*0058*/ 	.byte	0x04, 0x17
        /*005a*/ 	.short	(.L_111 - .L_110)
.L_110:
        /*005c*/ 	.word	0x00000000
        /*0060*/ 	.short	0x0000
        /*0062*/ 	.short	0x0000
        /*0064*/ 	.byte	0x00, 0xf5, 0x21, 0x00


	//----- nvinfo : EIATTR_SPARSE_MMA_MASK
	.align		4
.L_111:
        /*0068*/ 	.byte	0x03, 0x50
        /*006a*/ 	.short	0x0000


	//----- nvinfo : EIATTR_MAXREG_COUNT
	.align		4
        /*006c*/ 	.byte	0x03, 0x1b
        /*006e*/ 	.short	0x0060


	//----- nvinfo : EIATTR_NUM_BARRIERS
	.align		4
        /*0070*/ 	.byte	0x02, 0x4c
        /*0072*/ 	.byte	0x01
	.zero		1


	//----- nvinfo : EIATTR_MERCURY_ISA_VERSION
	.align		4
        /*0074*/ 	.byte	0x03, 0x5f
        /*0076*/ 	.short	0x0101


	//----- nvinfo : EIATTR_COOP_GROUP_MASK_REGIDS
	.align		4
        /*0078*/ 	.byte	0x04, 0x29
        /*007a*/ 	.short	(.L_113 - .L_112)


	//   ....[0]....
.L_112:
        /*007c*/ 	.word	0xffffffff


	//   ....[1]....
        /*0080*/ 	.word	0xffffffff


	//   ....[2]....
        /*0084*/ 	.word	0xffffffff


	//   ....[3]....
        /*0088*/ 	.word	0xffffffff


	//   ....[4]....
        /*008c*/ 	.word	0xffffffff


	//   ....[5]....
        /*0090*/ 	.word	0xffffffff


	//   ....[6]....
        /*0094*/ 	.word	0xffffffff


	//   ....[7]....
        /*0098*/ 	.word	0xffffffff


	//   ....[8]....
        /*009c*/ 	.word	0xffffffff


	//   ....[9]....
        /*00a0*/ 	.word	0xffffffff


	//   ....[10]....
        /*00a4*/ 	.word	0xffffffff


	//   ....[11]....
        /*00a8*/ 	.word	0xffffffff


	//   ....[12]....
        /*00ac*/ 	.word	0xffffffff


	//   ....[13]....
        /*00b0*/ 	.word	0xffffffff


	//   ....[14]....
        /*00b4*/ 	.word	0xffffffff


	//   ....[15]....
        /*00b8*/ 	.word	0xffffffff


	//   ....[16]....
        /*00bc*/ 	.word	0xffffffff


	//   ....[17]....
        /*00c0*/ 	.word	0xffffffff


	//   ....[18]....
        /*00c4*/ 	.word	0xffffffff


	//   ....[19]....
        /*00c8*/ 	.word	0xffffffff


	//   ....[20]....
        /*00cc*/ 	.word	0xffffffff


	//   ....[21]....
        /*00d0*/ 	.word	0xffffffff


	//   ....[22]....
        /*00d4*/ 	.word	0xffffffff


	//   ....[23]....
        /*00d8*/ 	.word	0xffffffff


	//   ....[24]....
        /*00dc*/ 	.word	0xffffffff


	//   ....[25]....
        /*00e0*/ 	.word	0xffffffff


	//   ....[26]....
        /*00e4*/ 	.word	0xffffffff


	//   ....[27]....
        /*00e8*/ 	.word	0xffffffff


	//   ....[28]....
        /*00ec*/ 	.word	0xffffffff


	//   ....[29]....
        /*00f0*/ 	.word	0xffffffff


	//----- nvinfo : EIATTR_COOP_GROUP_INSTR_OFFSETS
	.align		4
.L_113:
        /*00f4*/ 	.byte	0x04, 0x28
        /*00f6*/ 	.short	(.L_115 - .L_114)


	//   ....[0]....
.L_114:
        /*00f8*/ 	.word	0x000004c0


	//   ....[1]....
        /*00fc*/ 	.word	0x000004d0


	//   ....[2]....
        /*0100*/ 	.word	0x00000520


	//   ....[3]....
        /*0104*/ 	.word	0x00000530


	//   ....[4]....
        /*0108*/ 	.word	0x00000570


	//   ....[5]....
        /*010c*/ 	.word	0x00000580


	//   ....[6]....
        /*0110*/ 	.word	0x000005d0


	//   ....[7]....
        /*0114*/ 	.word	0x000005e0


	//   ....[8]....
        /*0118*/ 	.word	0x00000660


	//   ....[9]....
        /*011c*/ 	.word	0x00000680


	//   ....[10]....
        /*0120*/ 	.word	0x00000990


	//   ....[11]....
        /*0124*/ 	.word	0x000009a0


	//   ....[12]....
        /*0128*/ 	.word	0x000009e0


	//   ....[13]....
        /*012c*/ 	.word	0x000009f0


	//   ....[14]....
        /*0130*/ 	.word	0x00000a30


	//   ....[15]....
        /*0134*/ 	.word	0x00000a40


	//   ....[16]....
        /*0138*/ 	.word	0x00000a90


	//   ....[17]....
        /*013c*/ 	.word	0x00000aa0


	//   ....[18]....
        /*0140*/ 	.word	0x00000b20


	//   ....[19]....
        /*0144*/ 	.word	0x00000b40


	//   ....[20]....
        /*0148*/ 	.word	0x00001970


	//   ....[21]....
        /*014c*/ 	.word	0x00001980


	//   ....[22]....
        /*0150*/ 	.word	0x000019d0


	//   ....[23]....
        /*0154*/ 	.word	0x000019e0


	//   ....[24]....
        /*0158*/ 	.word	0x00001a20


	//   ....[25]....
        /*015c*/ 	.word	0x00001a30


	//   ....[26]....
        /*0160*/ 	.word	0x00001a80


	//   ....[27]....
        /*0164*/ 	.word	0x00001a90


	//   ....[28]....
        /*0168*/ 	.word	0x00001b10


	//   ....[29]....
        /*016c*/ 	.word	0x00001b30


	//----- nvinfo : EIATTR_VRC_CTA_INIT_COUNT
	.align		4
.L_115:
        /*0170*/ 	.byte	0x02, 0x4a
	.zero		1
	.zero		1


	//----- nvinfo : EIATTR_EXIT_INSTR_OFFSETS
	.align		4
        /*0174*/ 	.byte	0x04, 0x1c
        /*0176*/ 	.short	(.L_117 - .L_116)


	//   ....[0]....
.L_116:
        /*0178*/ 	.word	0x00001dd0


	//   ....[1]....
        /*017c*/ 	.word	0x00001e30


	//----- nvinfo : EIATTR_MAX_THREADS
	.align		4
.L_117:
        /*0180*/ 	.byte	0x04, 0x05
        /*0182*/ 	.short	(.L_119 - .L_118)
.L_118:
        /*0184*/ 	.word	0x00000280
        /*0188*/ 	.word	0x00000001
        /*018c*/ 	.word	0x00000001


	//----- nvinfo : EIATTR_CRS_STACK_SIZE
	.align		4
.L_119:
        /*0190*/ 	.byte	0x04, 0x1e
        /*0192*/ 	.short	(.L_121 - .L_120)
.L_120:
        /*0194*/ 	.word	0x00000000


	//----- nvinfo : EIATTR_CBANK_PARAM_SIZE
	.align		4
.L_121:
        /*0198*/ 	.byte	0x03, 0x19
        /*019a*/ 	.short	0x003e


	//----- nvinfo : EIATTR_PARAM_CBANK
	.align		4
        /*019c*/ 	.byte	0x04, 0x0a
        /*019e*/ 	.short	(.L_123 - .L_122)
	.align		4
.L_122:
        /*01a0*/ 	.word	index@(.nv.constant0._ZN3cub18CUB_300001_SM_10006detail6reduce18DeviceReduceKernelINS2_10policy_hubIdjN4cuda3std3__44plusIvEEE10Policy1000EPdjS9_dNS7_10__identityEEEvT0_PT3_T1_NS0_13GridEvenShareISH_EET2_T4_)
        /*01a4*/ 	.short	0x0380
        /*01a6*/ 	.short	0x003e


	//----- nvinfo : EIATTR_SW_WAR
	.align		4
.L_123:
        /*01a8*/ 	.byte	0x04, 0x36
        /*01aa*/ 	.short	(.L_125 - .L_124)
.L_124:
        /*01ac*/ 	.word	0x00000008
.L_125:


//--------------------- .nv.info._ZN3cub18CUB_300001_SM_10006detail6reduce28DeviceReduceSingleTileKernelINS2_10policy_hubIdjN4cuda3std3__44plusIvEEE10Policy1000EPdSC_jS9_ddNS7_10__identityEEEvT0_T1_T2_T3_T4_T6_ --------------------------
	.section	.nv.info._ZN3cub18CUB_300001_SM_10006detail6reduce28DeviceReduceSingleTileKernelINS2_10policy_hubIdjN4cuda3std3__44plusIvEEE10Policy1000EPdSC_jS9_ddNS7_10__identityEEEvT0_T1_T2_T3_T4_T6_,"",@"SHT_CUDA_INFO"
	.sectionflags	@""
	.align	4


	//----- nvinfo : EIATTR_CUDA_API_VERSION
	.align		4
        /*0000*/ 	.byte	0x04, 0x37
        /*0002*/ 	.short	(.L_127 - .L_126)
.L_126:
        /*0004*/ 	.word	0x00000082


	//----- nvinfo : EIATTR_KPARAM_INFO
	.align		4
.L_127:
        /*0008*/ 	.byte	0x04, 0x17
        /*000a*/ 	.short	(.L_129 - .L_128)
.L_128:
        /*000c*/ 	.word	0x00000000
        /*0010*/ 	.short	0x0005
        /*0012*/ 	.short	0x0020
        /*0014*/ 	.byte	0x00, 0xf0, 0x05, 0x00


	//----- nvinfo : EIATTR_KPARAM_INFO
	.align		4
.L_129:
        /*0018*/ 	.byte	0x04, 0x17
        /*001a*/ 	.short	(.L_131 - .L_130)
.L_130:
        /*001c*/ 	.word	0x00000000
        /*0020*/ 	.short	0x0004
        /*0022*/ 	.short	0x0018
        /*0024*/ 	.byte	0x00, 0xf0, 0x21, 0x00


	//----- nvinfo : EIATTR_KPARAM_INFO
	.align		4
.L_131:
        /*0028*/ 	.byte	0x04, 0x17
        /*002a*/ 	.short	(.L_133 - .L_132)
.L_132:
        /*002c*/ 	.word	0x00000000
        /*0030*/ 	.short	0x0003
        /*0032*/ 	.short	0x0014
        /*0034*/ 	.byte	0x00, 0xf0, 0x05, 0x00


	//----- nvinfo : EIATTR_KPARAM_INFO
	.align		4
.L_133:
        /*0038*/ 	.byte	0x04, 0x17
        /*003a*/ 	.short	(.L_135 - .L_134)
.L_134:
        /*003c*/ 	.word	0x00000000
        /*0040*/ 	.short	0x0002
        /*0042*/ 	.short	0x0010
        /*0044*/ 	.byte	0x00, 0xf0, 0x11, 0x00


	//----- nvinfo : EIATTR_KPARAM_INFO
	.align		4
.L_135:
        /*0048*/ 	.byte	0x04, 0x17
        /*004a*/ 	.short	(.L_137 - .L_136)
.L_136:
        /*004c*/ 	.word	0x00000000
        /*0050*/ 	.short	0x0001
        /*0052*/ 	.short	0x0008
        /*0054*/ 	.byte	0x00, 0xf5, 0x21, 0x00


	//----- nvinfo : EIATTR_KPARAM_INFO
	.align		4
.L_137:
        /*0058*/ 	.byte	0x04, 0x17
        /*005a*/ 	.short	(.L_139 - .L_138)
.L_138:
        /*005c*/ 	.word	0x00000000
        /*0060*/ 	.short	0x0000
        /*0062*/ 	.short	0x0000
        /*0064*/ 	.byte	0x00, 0xf5, 0x21, 0x00


	//----- nvinfo : EIATTR_SPARSE_MMA_MASK
	.align		4
.L_139:
        /*0068*/ 	.byte	0x03, 0x50
        /*006a*/ 	.short	0x0000


	//----- nvinfo : EIATTR_MAXREG_COUNT
	.align		4
        /*006c*/ 	.byte	0x03, 0x1b
        /*006e*/ 	.short	0x0060


	//----- nvinfo : EIATTR_NUM_BARRIERS
	.align		4
        /*0070*/ 	.byte	0x02, 0x4c
        /*0072*/ 	.byte	0x01
	.zero		1


	//----- nvinfo : EIATTR_MERCURY_ISA_VERSION
	.align		4
        /*0074*/ 	.byte	0x03, 0x5f
        /*0076*/ 	.short	0x0101


	//----- nvinfo : EIATTR_COOP_GROUP_MASK_REGIDS
	.align		4
        /*0078*/ 	.byte	0x04, 0x29
        /*007a*/ 	.short	(.L_141 - .L_140)


	//   ....[0]....
.L_140:
        /*007c*/ 	.word	0xffffffff


	//   ....[1]....
        /*0080*/ 	.word	0xffffffff


	//   ....[2]....
        /*0084*/ 	.word	0xffffffff


	//   ....[3]....
        /*0088*/ 	.word	0xffffffff


	//   ....[4]....
        /*008c*/ 	.word	0xffffffff


	//   ....[5]....
        /*0090*/ 	.word	0xffffffff


	//   ....[6]....
        /*0094*/ 	.word	0xffffffff


	//   ....[7]....
        /*0098*/ 	.word	0xffffffff


	//   ....[8]....
        /*009c*/ 	.word	0xffffffff


	//   ....[9]....
        /*00a0*/ 	.word	0xffffffff


	//   ....[10]....
        /*00a4*/ 	.word	0xffffffff


	//   ....[11]....
        /*00a8*/ 	.word	0xffffffff


	//   ....[12]....
        /*00ac*/ 	.word	0xffffffff


	//   ....[13]....
        /*00b0*/ 	.word	0xffffffff


	//   ....[14]....
        /*00b4*/ 	.word	0xffffffff


	//   ....[15]....
        /*00b8*/ 	.word	0xffffffff


	//   ....[16]....
        /*00bc*/ 	.word	0xffffffff


	//   ....[17]....
        /*00c0*/ 	.word	0xffffffff


	//   ....[18]....
        /*00c4*/ 	.word	0xffffffff


	//   ....[19]....
        /*00c8*/ 	.word	0xffffffff


	//   ....[20]....
        /*00cc*/ 	.word	0xffffffff


	//   ....[21]....
        /*00d0*/ 	.word	0xffffffff


	//   ....[22]....
        /*00d4*/ 	.word	0xffffffff


	//   ....[23]....
        /*00d8*/ 	.word	0xffffffff


	//   ....[24]....
        /*00dc*/ 	.word	0xffffffff


	//   ....[25]....
        /*00e0*/ 	.word	0xffffffff


	//   ....[26]....
        /*00e4*/ 	.word	0xffffffff


	//   ....[27]....
        /*00e8*/ 	.word	0xffffffff


	//   ....[28]....
        /*00ec*/ 	.word	0xffffffff


	//   ....[29]....
        /*00f0*/ 	.word	0xffffffff


	//----- nvinfo : EIATTR_COOP_GROUP_INSTR_OFFSETS
	.align		4
.L_141:
        /*00f4*/ 	.byte	0x04, 0x28
        /*00f6*/ 	.short	(.L_143 - .L_142)


	//   ....[0]....
.L_142:
        /*00f8*/ 	.word	0x00000900


	//   ....[1]....
        /*00fc*/ 	.word	0x00000910


	//   ....[2]....
        /*0100*/ 	.word	0x00000970


	//   ....[3]....
        /*0104*/ 	.word	0x00000980


	//   ....[4]....
        /*0108*/ 	.word	0x00000a00


	//   ....[5]....
        /*010c*/ 	.word	0x00000a10


	//   ....[6]....
        /*0110*/ 	.word	0x00000a50


	//   ....[7]....
        /*0114*/ 	.word	0x00000a60


	//   ....[8]....
        /*0118*/ 	.word	0x00000ab0


	//   ....[9]....
        /*011c*/ 	.word	0x00000ac0


	//   ....[10]....
        /*0120*/ 	.word	0x00000dd0


	//   ....[11]....
        /*0124*/ 	.word	0x00000de0


	//   ....[12]....
        /*0128*/ 	.word	0x00000e50


	//   ....[13]....
        /*012c*/ 	.word	0x00000e60


	//   ....[14]....
        /*0130*/ 	.word	0x00000ec0


	//   ....[15]....
        /*0134*/ 	.word	0x00000ed0


	//   ....[16]....
        /*0138*/ 	.word	0x00000f10


	//   ....[17]....
        /*013c*/ 	.word	0x00000f20


	//   ....[18]....
        /*0140*/ 	.word	0x00000f70


	//   ....[19]....
        /*0144*/ 	.word	0x00000f80


	//   ....[20]....
        /*0148*/ 	.word	0x00001c50


	//   ....[21]....
        /*014c*/ 	.word	0x00001c60


	//   ....[22]....
        /*0150*/ 	.word	0x00001cc0


	//   ....[23]....
        /*0154*/ 	.word	0x00001cd0


	//   ....[24]....
        /*0158*/ 	.word	0x00001d40


	//   ....[25]....
        /*015c*/ 	.word	0x00001d50


	//   ....[26]....
        /*0160*/ 	.word	0x00001da0


	//   ....[27]....
        /*0164*/ 	.word	0x00001db0


	//   ....[28]....
        /*0168*/ 	.word	0x00001e00


	//   ....[29]....
        /*016c*/ 	.word	0x00001e10


	//----- nvinfo : EIATTR_VRC_CTA_INIT_COUNT
	.align		4
.L_143:
        /*0170*/ 	.byte	0x02, 0x4a
	.zero		1
	.zero		1


	//----- nvinfo : EIATTR_EXIT_INSTR_OFFSETS
	.align		4
        /*0174*/ 	.byte	0x04, 0x1c
        /*0176*/ 	.short	(.L_145 - .L_144)


	//   ....[0]....
.L_144:
        /*0178*/ 	.word	0x00000080


	//   ....[1]....
        /*017c*/ 	.word	0x000000c0


	//   ....[2]....
        /*0180*/ 	.word	0x000020b0


	//   ....[3]....
        /*0184*/ 	.word	0x00002100


	//----- nvinfo : EIATTR_MAX_THREADS
	.align		4
.L_145:
        /*0188*/ 	.byte	0x04, 0x05
        /*018a*/ 	.short	(.L_147 - .L_146)
.L_146:
        /*018c*/ 	.word	0x00000280
        /*0190*/ 	.word	0x00000001
        /*0194*/ 	.word	0x00000001


	//----- nvinfo : EIATTR_CRS_STACK_SIZE
	.align		4
.L_147:
        /*0198*/ 	.byte	0x04, 0x1e
        /*019a*/ 	.short	(.L_149 - .L_148)
.L_148:
        /*019c*/ 	.word	0x00000000


	//----- nvinfo : EIATTR_CBANK_PARAM_SIZE
	.align		4
.L_149:
        /*01a0*/ 	.byte	0x03, 0x19
        /*01a2*/ 	.short	0x0021


	//----- nvinfo : EIATTR_PARAM_CBANK
	.align		4
        /*01a4*/ 	.byte	0x04, 0x0a
        /*01a6*/ 	.short	(.L_151 - .L_150)
	.align		4
.L_150:
        /*01a8*/ 	.word	index@(.nv.constant0._ZN3cub18CUB_300001_SM_10006detail6reduce28DeviceReduceSingleTileKernelINS2_10policy_hubIdjN4cuda3std3__44plusIvEEE10Policy1000EPdSC_jS9_ddNS7_10__identityEEEvT0_T1_T2_T3_T4_T6_)
        /*01ac*/ 	.short	0x0380
        /*01ae*/ 	.short	0x0021


	//----- nvinfo : EIATTR_SW_WAR
	.align		4
.L_151:
        /*01b0*/ 	.byte	0x04, 0x36
        /*01b2*/ 	.short	(.L_153 - .L_152)
.L_152:
        /*01b4*/ 	.word	0x00000008
.L_153:


//--------------------- .nv.info._ZN3cub18CUB_300001_SM_10006detail11EmptyKernelIvEEvv --------------------------
	.section	.nv.info._ZN3cub18CUB_300001_SM_10006detail11EmptyKernelIvEEvv,"",@"SHT_CUDA_INFO"
	.sectionflags	@""
	.align	4


	//----- nvinfo : EIATTR_CUDA_API_VERSION
	.align		4
        /*0000*/ 	.byte	0x04, 0x37
        /*0002*/ 	.short	(.L_155 - .L_154)
.L_154:
        /*0004*/ 	.word	0x00000082


	//----- nvinfo : EIATTR_SPARSE_MMA_MASK
	.align		4
.L_155:
        /*0008*/ 	.byte	0x03, 0x50
        /*000a*/ 	.short	0x0000


	//----- nvinfo : EIATTR_MAXREG_COUNT
	.align		4
        /*000c*/ 	.byte	0x03, 0x1b
        /*000e*/ 	.short	0x00ff


	//----- nvinfo : EIATTR_MERCURY_ISA_VERSION
	.align		4
        /*0010*/ 	.byte	0x03, 0x5f
        /*0012*/ 	.short	0x0101


	//----- nvinfo : EIATTR_VRC_CTA_INIT_COUNT
	.align		4
        /*0014*/ 	.byte	0x02, 0x4a
	.zero		1
	.zero		1


	//----- nvinfo : EIATTR_EXIT_INSTR_OFFSETS
	.align		4
        /*0018*/ 	.byte	0x04, 0x1c
        /*001a*/ 	.short	(.L_157 - .L_156)


	//   ....[0]....
.L_156:
        /*001c*/ 	.word	0x00000010


	//----- nvinfo : EIATTR_SW_WAR
	.align		4
.L_157:
        /*0020*/ 	.byte	0x04, 0x36
        /*0022*/ 	.short	(.L_159 - .L_158)
.L_158:
        /*0024*/ 	.word	0x00000008
.L_159:


//--------------------- .nv.info._Z19block_reduce_kernelPKdPdi --------------------------
	.section	.nv.info._Z19block_reduce_kernelPKdPdi,"",@"SHT_CUDA_INFO"
	.sectionflags	@""
	.align	4


	//----- nvinfo : EIATTR_CUDA_API_VERSION
	.align		4
        /*0000*/ 	.byte	0x04, 0x37
        /*0002*/ 	.short	(.L_161 - .L_160)
.L_160:
        /*0004*/ 	.word	0x00000082


	//----- nvinfo : EIATTR_KPARAM_INFO
	.align		4
.L_161:
        /*0008*/ 	.byte	0x04, 0x17
        /*000a*/ 	.short	(.L_163 - .L_162)
.L_162:
        /*000c*/ 	.word	0x00000000
        /*0010*/ 	.short	0x0002
        /*0012*/ 	.short	0x0010
        /*0014*/ 	.byte	0x00, 0xf0, 0x11, 0x00


	//----- nvinfo : EIATTR_KPARAM_INFO
	.align		4
.L_163:
        /*0018*/ 	.byte	0x04, 0x17
        /*001a*/ 	.short	(.L_165 - .L_164)
.L_164:
        /*001c*/ 	.word	0x00000000
        /*0020*/ 	.short	0x0001
        /*0022*/ 	.short	0x0008
        /*0024*/ 	.byte	0x00, 0xf5, 0x21, 0x00


	//----- nvinfo : EIATTR_KPARAM_INFO
	.align		4
.L_165:
        /*0028*/ 	.byte	0x04, 0x17
        /*002a*/ 	.short	(.L_167 - .L_166)
.L_166:
        /*002c*/ 	.word	0x00000000
        /*0030*/ 	.short	0x0000
        /*0032*/ 	.short	0x0000
        /*0034*/ 	.byte	0x00, 0xf5, 0x21, 0x00


	//----- nvinfo : EIATTR_SPARSE_MMA_MASK
	.align		4
.L_167:
        /*0038*/ 	.byte	0x03, 0x50
        /*003a*/ 	.short	0x0000


	//----- nvinfo : EIATTR_MAXREG_COUNT
	.align		4
        /*003c*/ 	.byte	0x03, 0x1b
        /*003e*/ 	.short	0x00ff


	//----- nvinfo : EIATTR_NUM_BARRIERS
	.align		4
        /*0040*/ 	.byte	0x02, 0x4c
        /*0042*/ 	.byte	0x01
	.zero		1


	//----- nvinfo : EIATTR_MERCURY_ISA_VERSION
	.align		4
        /*0044*/ 	.byte	0x03, 0x5f
        /*0046*/ 	.short	0x0101


	//----- nvinfo : EIATTR_COOP_GROUP_MASK_REGIDS
	.align		4
        /*0048*/ 	.byte	0x04, 0x29
        /*004a*/ 	.short	(.L_169 - .L_168)


	//   ....[0]....
.L_168:
        /*004c*/ 	.word	0xffffffff


	//   ....[1]....
        /*0050*/ 	.word	0xffffffff


	//   ....[2]....
        /*0054*/ 	.word	0xffffffff


	//   ....[3]....
        /*0058*/ 	.word	0xffffffff


	//   ....[4]....
        /*005c*/ 	.word	0xffffffff


	//   ....[5]....
        /*0060*/ 	.word	0xffffffff


	//   ....[6]....
        /*0064*/ 	.word	0xffffffff


	//   ....[7]....
        /*0068*/ 	.word	0xffffffff


	//   ....[8]....
        /*006c*/ 	.word	0xffffffff


	//   ....[9]....
        /*0070*/ 	.word	0xffffffff


	//----- nvinfo : EIATTR_COOP_GROUP_INSTR_OFFSETS
	.align		4
.L_169:
        /*0074*/ 	.byte	0x04, 0x28
        /*0076*/ 	.short	(.L_171 - .L_170)


	//   ....[0]....
.L_170:
        /*0078*/ 	.word	0x000004a0


	//   ....[1]....
        /*007c*/ 	.word	0x000004c0


	//   ....[2]....
        /*0080*/ 	.word	0x00000510


	//   ....[3]....
        /*0084*/ 	.word	0x00000520


	//   ....[4]....
        /*0088*/ 	.word	0x00000560


	//   ....[5]....
        /*008c*/ 	.word	0x00000570


	//   ....[6]....
        /*0090*/ 	.word	0x000005c0


	//   ....[7]....
        /*0094*/ 	.word	0x000005d0


	//   ....[8]....
        /*0098*/ 	.word	0x00000650


	//   ....[9]....
        /*009c*/ 	.word	0x00000670


	//----- nvinfo : EIATTR_VRC_CTA_INIT_COUNT
	.align		4
.L_171:
        /*00a0*/ 	.byte	0x02, 0x4a
	.zero		1
	.zero		1


	//----- nvinfo : EIATTR_EXIT_INSTR_OFFSETS
	.align		4
        /*00a4*/ 	.byte	0x04, 0x1c
        /*00a6*/ 	.short	(.L_173 - .L_172)


	//   ....[0]....
.L_172:
        /*00a8*/ 	.word	0x000006e0


	//   ....[1]....
        /*00ac*/ 	.word	0x000008c0


	//----- nvinfo : EIATTR_CRS_STACK_SIZE
	.align		4
.L_173:
        /*00b0*/ 	.byte	0x04, 0x1e
        /*00b2*/ 	.short	(.L_175 - .L_174)
.L_174:
        /*00b4*/ 	.word	0x00000000


	//----- nvinfo : EIATTR_CBANK_PARAM_SIZE
	.align		4
.L_175:
        /*00b8*/ 	.byte	0x03, 0x19
        /*00ba*/ 	.short	0x0014


	//----- nvinfo : EIATTR_PARAM_CBANK
	.align		4
        /*00bc*/ 	.byte	0x04, 0x0a
        /*00be*/ 	.short	(.L_177 - .L_176)
	.align		4
.L_176:
        /*00c0*/ 	.word	index@(.nv.constant0._Z19block_reduce_kernelPKdPdi)
        /*00c4*/ 	.short	0x0380
        /*00c6*/ 	.short	0x0014


	//----- nvinfo : EIATTR_SW_WAR
	.align		4
.L_177:
        /*00c8*/ 	.byte	0x04, 0x36
        /*00ca*/ 	.short	(.L_179 - .L_178)
.L_178:
        /*00cc*/ 	.word	0x00000008
.L_179:


//--------------------- .nv.callgraph             --------------------------
	.section	.nv.callgraph,"",@"SHT_CUDA_CALLGRAPH"
	.align	4
	.sectionentsize	8
	.align		4
        /*0000*/ 	.word	0x00000000
	.align		4
        /*0004*/ 	.word	0xffffffff
	.align		4
        /*0008*/ 	.word	0x00000000
	.align		4
        /*000c*/ 	.word	0xfffffffe
	.align		4
        /*0010*/ 	.word	0x00000000
	.align		4
        /*0014*/ 	.word	0xfffffffd
	.align		4
        /*0018*/ 	.word	0x00000000
	.align		4
        /*001c*/ 	.word	0xfffffffc


//--------------------- .nv.constant4             --------------------------
	.section	.nv.constant4,"a",@progbits
	.align	8
	.align		8
.nv.constant4:
        /*0000*/ 	.dword	_ZN34_INTERNAL_d8a650e4_4_k_cu_649c06ef4cuda3std3__45__cpo5beginE
	.align		8
        /*0008*/ 	.dword	_ZN34_INTERNAL_d8a650e4_4_k_cu_649c06ef4cuda3std3__45__cpo3endE
	.align		8
        /*0010*/ 	.dword	_ZN34_INTERNAL_d8a650e4_4_k_cu_649c06ef4cuda3std3__45__cpo6cbeginE
	.align		8
        /*0018*/ 	.dword	_ZN34_INTERNAL_d8a650e4_4_k_cu_649c06ef4cuda3std3__45__cpo4cendE
	.align		8
        /*0020*/ 	.dword	_ZN34_INTERNAL_d8a650e4_4_k_cu_649c06ef4cuda3std3__45__cpo6rbeginE
	.align		8
        /*0028*/ 	.dword	_ZN34_INTERNAL_d8a650e4_4_k_cu_649c06ef4cuda3std3__45__cpo4rendE
	.align		8
        /*0030*/ 	.dword	_ZN34_INTERNAL_d8a650e4_4_k_cu_649c06ef4cuda3std3__45__cpo7crbeginE
	.align		8
        /*0038*/ 	.dword	_ZN34_INTERNAL_d8a650e4_4_k_cu_649c06ef4cuda3std3__45__cpo5crendE
	.align		8
        /*0040*/ 	.dword	_ZN34_INTERNAL_d8a650e4_4_k_cu_649c06ef4cuda3std3__436_GLOBAL__N__d8a650e4_4_k_cu_649c06ef6ignoreE
	.align		8
        /*0048*/ 	.dword	_ZN34_INTERNAL_d8a650e4_4_k_cu_649c06ef4cuda3std3__419piecewise_constructE
	.align		8
        /*0050*/ 	.dword	_ZN34_INTERNAL_d8a650e4_4_k_cu_649c06ef4cuda3std3__48in_placeE
	.align		8
        /*0058*/ 	.dword	_ZN34_INTERNAL_d8a650e4_4_k_cu_649c06ef4cuda3std3__420unreachable_sentinelE
	.align		8
        /*0060*/ 	.dword	_ZN34_INTERNAL_d8a650e4_4_k_cu_649c06ef4cuda3std3__47nulloptE
	.align		8
        /*0068*/ 	.dword	_ZN34_INTERNAL_d8a650e4_4_k_cu_649c06ef4cuda3std3__48unexpectE
	.align		8
        /*0070*/ 	.dword	_ZN34_INTERNAL_d8a650e4_4_k_cu_649c06ef4cuda3std6ranges3__45__cpo4swapE
	.align		8
        /*0078*/ 	.dword	_ZN34_INTERNAL_d8a650e4_4_k_cu_649c06ef4cuda3std6ranges3__45__cpo9iter_moveE
	.align		8
        /*0080*/ 	.dword	_ZN34_INTERNAL_d8a650e4_4_k_cu_649c06ef4cuda3std6ranges3__45__cpo5beginE
	.align		8
        /*0088*/ 	.dword	_ZN34_INTERNAL_d8a650e4_4_k_cu_649c06ef4cuda3std6ranges3__45__cpo3endE
	.align		8
        /*0090*/ 	.dword	_ZN34_INTERNAL_d8a650e4_4_k_cu_649c06ef4cuda3std6ranges3__45__cpo6cbeginE
	.align		8
        /*0098*/ 	.dword	_ZN34_INTERNAL_d8a650e4_4_k_cu_649c06ef4cuda3std6ranges3__45__cpo4cendE
	.align		8
        /*00a0*/ 	.dword	_ZN34_INTERNAL_d8a650e4_4_k_cu_649c06ef4cuda3std6ranges3__45__cpo7advanceE
	.align		8
        /*00a8*/ 	.dword	_ZN34_INTERNAL_d8a650e4_4_k_cu_649c06ef4cuda3std6ranges3__45__cpo9iter_swapE
	.align		8
        /*00b0*/ 	.dword	_ZN34_INTERNAL_d8a650e4_4_k_cu_649c06ef4cuda3std6ranges3__45__cpo4nextE
	.align		8
        /*00b8*/ 	.dword	_ZN34_INTERNAL_d8a650e4_4_k_cu_649c06ef4cuda3std6ranges3__45__cpo4prevE
	.align		8
        /*00c0*/ 	.dword	_ZN34_INTERNAL_d8a650e4_4_k_cu_649c06ef4cuda3std6ranges3__45__cpo4dataE
	.align		8
        /*00c8*/ 	.dword	_ZN34_INTERNAL_d8a650e4_4_k_cu_649c06ef4cuda3std6ranges3__45__cpo5cdataE
	.align		8
        /*00d0*/ 	.dword	_ZN34_INTERNAL_d8a650e4_4_k_cu_649c06ef4cuda3std6ranges3__45__cpo4sizeE
	.align		8
        /*00d8*/ 	.dword	_ZN34_INTERNAL_d8a650e4_4_k_cu_649c06ef4cuda3std6ranges3__45__cpo5ssizeE
	.align		8
        /*00e0*/ 	.dword	_ZN34_INTERNAL_d8a650e4_4_k_cu_649c06ef4cuda3std6ranges3__45__cpo8distanceE
	.align		8
        /*00e8*/ 	.dword	_ZN34_INTERNAL_d8a650e4_4_k_cu_649c06ef6thrust24THRUST_300001_SM_1000_NS6system6detail10sequential3seqE
	.align		8
        /*00f0*/ 	.dword	_ZN34_INTERNAL_d8a650e4_4_k_cu_649c06ef6thrust24THRUST_300001_SM_1000_NS12placeholders2_1E
	.align		8
        /*00f8*/ 	.dword	_ZN34_INTERNAL_d8a650e4_4_k_cu_649c06ef6thrust24THRUST_300001_SM_1000_NS12placeholders2_2E
	.align		8
        /*0100*/ 	.dword	_ZN34_INTERNAL_d8a650e4_4_k_cu_649c06ef6thrust24THRUST_300001_SM_1000_NS12placeholders2_3E
	.align		8
        /*0108*/ 	.dword	_ZN34_INTERNAL_d8a650e4_4_k_cu_649c06ef6thrust24THRUST_300001_SM_1000_NS12placeholders2_4E
	.align		8
        /*0110*/ 	.dword	_ZN34_INTERNAL_d8a650e4_4_k_cu_649c06ef6thrust24THRUST_300001_SM_1000_NS12placeholders2_5E
	.align		8
        /*0118*/ 	.dword	_ZN34_INTERNAL_d8a650e4_4_k_cu_649c06ef6thrust24THRUST_300001_SM_1000_NS12placeholders2_6E
	.align		8
        /*0120*/ 	.dword	_ZN34_INTERNAL_d8a650e4_4_k_cu_649c06ef6thrust24THRUST_300001_SM_1000_NS12placeholders2_7E
	.align		8
        /*0128*/ 	.dword	_ZN34_INTERNAL_d8a650e4_4_k_cu_649c06ef6thrust24THRUST_300001_SM_1000_NS12placeholders2_8E
	.align		8
        /*0130*/ 	.dword	_ZN34_INTERNAL_d8a650e4_4_k_cu_649c06ef6thrust24THRUST_300001_SM_1000_NS12placeholders2_9E
	.align		8
        /*0138*/ 	.dword	_ZN34_INTERNAL_d8a650e4_4_k_cu_649c06ef6thrust24THRUST_300001_SM_1000_NS12placeholders3_10E


//--------------------- .text._ZN3cub18CUB_300001_SM_10006detail6reduce28DeviceReduceSingleTileKernelINS2_10policy_hubIdjN4cuda3std3__44plusIvEEE10Policy1000EPdSC_iS9_ddNS7_10__identityEEEvT0_T1_T2_T3_T4_T6_ --------------------------
	.section	.text._ZN3cub18CUB_300001_SM_10006detail6reduce28DeviceReduceSingleTileKernelINS2_10policy_hubIdjN4cuda3std3__44plusIvEEE10Policy1000EPdSC_iS9_ddNS7_10__identityEEEvT0_T1_T2_T3_T4_T6_,"ax",@progbits
	.align	128
        .global         _ZN3cub18CUB_300001_SM_10006detail6reduce28DeviceReduceSingleTileKernelINS2_10policy_hubIdjN4cuda3std3__44plusIvEEE10Policy1000EPdSC_iS9_ddNS7_10__identityEEEvT0_T1_T2_T3_T4_T6_
        .type           _ZN3cub18CUB_300001_SM_10006detail6reduce28DeviceReduceSingleTileKernelINS2_10policy_hubIdjN4cuda3std3__44plusIvEEE10Policy1000EPdSC_iS9_ddNS7_10__identityEEEvT0_T1_T2_T3_T4_T6_,@function
        .size           _ZN3cub18CUB_300001_SM_10006detail6reduce28DeviceReduceSingleTileKernelINS2_10policy_hubIdjN4cuda3std3__44plusIvEEE10Policy1000EPdSC_iS9_ddNS7_10__identityEEEvT0_T1_T2_T3_T4_T6_,(.L_x_85 - _ZN3cub18CUB_300001_SM_10006detail6reduce28DeviceReduceSingleTileKernelINS2_10policy_hubIdjN4cuda3std3__44plusIvEEE10Policy1000EPdSC_iS9_ddNS7_10__identityEEEvT0_T1_T2_T3_T4_T6_)
        .other          _ZN3cub18CUB_300001_SM_10006detail6reduce28DeviceReduceSingleTileKernelINS2_10policy_hubIdjN4cuda3std3__44plusIvEEE10Policy1000EPdSC_iS9_ddNS7_10__identityEEEvT0_T1_T2_T3_T4_T6_,@"STO_CUDA_ENTRY STV_DEFAULT"
_ZN3cub18CUB_300001_SM_10006detail6reduce28DeviceReduceSingleTileKernelINS2_10policy_hubIdjN4cuda3std3__44plusIvEEE10Policy1000EPdSC_iS9_ddNS7_10__identityEEEvT0_T1_T2_T3_T4_T6_:
.text._ZN3cub18CUB_300001_SM_10006detail6reduce28DeviceReduceSingleTileKernelINS2_10policy_hubIdjN4cuda3std3__44plusIvEEE10Policy1000EPdSC_iS9_ddNS7_10__identityEEEvT0_T1_T2_T3_T4_T6_:
[----:B------:R-:W-:Y:S01]  /*0000*/  LDC R1, c[0x0][0x37c] ;  /* 0x0000df00ff017b82 */ /* 0x000fe20000000800 */
[----:B------:R-:W0:Y:S01]  /*0010*/  LDCU UR4, c[0x0][0x390] ;  /* 0x00007200ff0477ac */ /* 0x000e220008000800 */
[----:B------:R-:W1:Y:S01]  /*0020*/  LDCU.64 UR6, c[0x0][0x358] ;  /* 0x00006b00ff0677ac */ /* 0x000e620008000a00 */
[----:B0-----:R-:W-:-:S05]  /*0030*/  IMAD.U32 R4, RZ, RZ, UR4 ;  /* 0x00000004ff047e24 */ /* 0x001fca000f8e00ff */
[----:B------:R-:W-:-:S13]  /*0040*/  ISETP.NE.AND P0, PT, R4, RZ, PT ;  /* 0x000000ff0400720c */ /* 0x000fda0003f05270 */
[----:B-1----:R-:W-:Y:S05]  /*0050*/  @P0 BRA `(.L_x_0) ;  /* 0x00000000001c0947 */ /* 0x002fea0003800000 */
[----:B------:R-:W0:Y:S02]  /*0060*/  S2R R0, SR_TID.X ;  /* 0x0000000000007919 */ /* 0x000e240000002100 */
[----:B0-----:R-:W-:-:S13]  /*0070*/  ISETP.NE.AND P0, PT, R0, RZ, PT ;  /* 0x000000ff0000720c */ /* 0x001fda0003f05270 */
[----:B------:R-:W-:Y:S05]  /*0080*/  @P0 EXIT ;  /* 0x000000000000094d */ /* 0x000fea0003800000 */
[----:B------:R-:W0:Y:S08]  /*0090*/  LDC.64 R2, c[0x0][0x388] ;  /* 0x0000e200ff027b82 */ /* 0x000e300000000a00 */
[----:B------:R-:W0:Y:S02]  /*00a0*/  LDC.64 R4, c[0x0][0x398] ;  /* 0x0000e600ff047b82 */ /* 0x000e240000000a00 */
[----:B0-----:R-:W-:Y:S01]  /*00b0*/  STG.E.64 desc[UR6][R2.64], R4 ;  /* 0x0000000402007986 */ /* 0x001fe2000c101b06 */
[----:B------:R-:W-:Y:S05]  /*00c0*/  EXIT ;  /* 0x000000000000794d */ /* 0x000fea0003800000 */
.L_x_0:
[----:B------:R-:W-:Y:S01]  /*00d0*/  ISETP.GT.AND P0, PT, R4, 0x13ff, PT ;  /* 0x000013ff0400780c */ /* 0x000fe20003f04270 */
[----:B------:R-:W-:-:S12]  /*00e0*/  BSSY.RECONVERGENT B0, `(.L_x_1) ;  /* 0x0000253000007945 */ /* 0x000fd80003800200 */
[----:B------:R-:W-:Y:S05]  /*00f0*/  @P0 BRA `(.L_x_2) ;  /* 0x0000001400480947 */ /* 0x000fea0003800000 */
[----:B------:R-:W0:Y:S01]  /*0100*/  S2R R3, SR_TID.X ;  /* 0x0000000000037919 */ /* 0x000e220000002100 */
[----:B------:R-:W-:Y:S01]  /*0110*/  BSSY.RECONVERGENT B1, `(.L_x_3) ;  /* 0x0000009000017945 */ /* 0x000fe20003800200 */
[----:B------:R-:W-:Y:S02]  /*0120*/  CS2R R6, SRZ ;  /* 0x0000000000067805 */ /* 0x000fe4000001ff00 */
[----:B0-----:R-:W-:Y:S01]  /*0130*/  ISETP.GE.AND P0, PT, R3, R4, PT ;  /* 0x000000040300720c */ /* 0x001fe20003f06270 */
[----:B------:R-:W-:-:S12]  /*0140*/  IMAD.MOV.U32 R5, RZ, RZ, R3 ;  /* 0x000000ffff057224 */ /* 0x000fd800078e0003 */
[----:B------:R-:W-:Y:S05]  /*0150*/  @P0 BRA `(.L_x_4) ;  /* 0x0000000000100947 */ /* 0x000fea0003800000 */
[----:B------:R-:W0:Y:S02]  /*0160*/  LDC.64 R6, c[0x0][0x380] ;  /* 0x0000e000ff067b82 */ /* 0x000e240000000a00 */
[----:B0-----:R-:W-:-:S06]  /*0170*/  IMAD.WIDE.U32 R6, R3, 0x8, R6 ;  /* 0x0000000803067825 */ /* 0x001fcc00078e0006 */
[----:B------:R-:W5:Y:S01]  /*0180*/  LDG.E.64.CONSTANT R6, desc[UR6][R6.64] ;  /* 0x0000000606067981 */ /* 0x000f62000c1e9b00 */
[----:B------:R-:W-:-:S07]  /*0190*/  VIADD R5, R3, 0x280 ;  /* 0x0000028003057836 */ /* 0x000fce0000000000 */
.L_x_4:
[----:B------:R-:W-:Y:S05]  /*01a0*/  BSYNC.RECONVERGENT B1 ;  /* 0x0000000000017941 */ /* 0x000fea0003800200 */
.L_x_3:
[----:B------:R-:W-:Y:S01]  /*01b0*/  ISETP.GE.AND P0, PT, R5, R4, PT ;  /* 0x000000040500720c */ /* 0x000fe20003f06270 */
[----:B------:R-:W-:-:S12]  /*01c0*/  BSSY.RECONVERGENT B1, `(.L_x_5) ;  /* 0x0000078000017945 */ /* 0x000fd80003800200 */
[----:B------:R-:W-:Y:S05]  /*01d0*/  @P0 BRA `(.L_x_6) ;  /* 0x0000000400d80947 */ /* 0x000fea0003800000 */
[----:B------:R-:W-:Y:S01]  /*01e0*/  LOP3.LUT R9, RZ, R5, RZ, 0x33, !PT ;  /* 0x00000005ff097212 */ /* 0x000fe200078e33ff */
[----:B------:R-:W-:Y:S04]  /*01f0*/  BSSY.RECONVERGENT B2, `(.L_x_7) ;  /* 0x0000019000027945 */ /* 0x000fe80003800200 */
[----:B------:R-:W-:-:S04]  /*0200*/  IMAD.IADD R9, R9, 0x1, R4 ;  /* 0x0000000109097824 */ /* 0x000fc800078e0204 */
[C---:B------:R-:W-:Y:S01]  /*0210*/  IMAD.HI.U32 R0, R9.reuse, -0x33333333, RZ ;  /* 0xcccccccd09007827 */ /* 0x040fe200078e00ff */
[----:B------:R-:W-:-:S04]  /*0220*/  ISETP.GE.U32.AND P0, PT, R9, 0x780, PT ;  /* 0x000007800900780c */ /* 0x000fc80003f06070 */
[----:B------:R-:W-:-:S04]  /*0230*/  SHF.R.U32.HI R0, RZ, 0x9, R0 ;  /* 0x00000009ff007819 */ /* 0x000fc80000011600 */
[----:B------:R-:W-:-:S04]  /*0240*/  LOP3.LUT R2, R0, 0x3, RZ, 0xc0, !PT ;  /* 0x0000000300027812 */ /* 0x000fc800078ec0ff */
[----:B------:R-:W-:-:S13]  /*0250*/  ISETP.NE.AND P1, PT, R2, 0x3, PT ;  /* 0x000000030200780c */ /* 0x000fda0003f25270 */
[----:B------:R-:W-:Y:S05]  /*0260*/  @!P1 BRA `(.L_x_8) ;  /* 0x0000000000449947 */ /* 0x000fea0003800000 */
[----:B------:R-:W0:Y:S01]  /*0270*/  LDC.64 R8, c[0x0][0x380] ;  /* 0x0000e000ff087b82 */ /* 0x000e220000000a00 */
[----:B------:R-:W-:-:S05]  /*0280*/  VIADD R0, R0, 0x1 ;  /* 0x0000000100007836 */ /* 0x000fca0000000000 */
[----:B------:R-:W-:-:S05]  /*0290*/  LOP3.LUT R0, R0, 0x3, RZ, 0xc0, !PT ;  /* 0x0000000300007812 */ /* 0x000fca00078ec0ff */
[----:B------:R-:W-:Y:S02]  /*02a0*/  IMAD.MOV R0, RZ, RZ, -R0 ;  /* 0x000000ffff007224 */ /* 0x000fe400078e0a00 */
[----:B0-----:R-:W-:-:S04]  /*02b0*/  IMAD.WIDE.U32 R8, R5, 0x8, R8 ;  /* 0x0000000805087825 */ /* 0x001fc800078e0008 */
[----:B------:R-:W-:Y:S02]  /*02c0*/  IMAD.MOV.U32 R2, RZ, RZ, R8 ;  /* 0x000000ffff027224 */ /* 0x000fe400078e0008 */
[----:B------:R-:W-:-:S07]  /*02d0*/  IMAD.MOV.U32 R11, RZ, RZ, R9 ;  /* 0x000000ffff0b7224 */ /* 0x000fce00078e0009 */
.L_x_9:
[----:B------:R-:W-:Y:S02]  /*02e0*/  IMAD.MOV.U32 R8, RZ, RZ, R2 ;  /* 0x000000ffff087224 */ /* 0x000fe400078e0002 */
[----:B------:R-:W-:-:S06]  /*02f0*/  IMAD.MOV.U32 R9, RZ, RZ, R11 ;  /* 0x000000ffff097224 */ /* 0x000fcc00078e000b */
[----:B------:R-:W2:Y:S01]  /*0300*/  LDG.E.64.CONSTANT R8, desc[UR6][R8.64] ;  /* 0x0000000608087981 */ /* 0x000ea2000c1e9b00 */
[----:B------:R-:W-:Y:S01]  /*0310*/  VIADD R0, R0, 0x1 ;  /* 0x0000000100007836 */ /* 0x000fe20000000000 */
[----:B------:R-:W-:Y:S01]  /*0320*/  IADD3 R2, P2, PT, R2, 0x1400, RZ ;  /* 0x0000140002027810 */ /* 0x000fe20007f5e0ff */
[----:B------:R-:W-:-:S03]  /*0330*/  VIADD R5, R5, 0x280 ;  /* 0x0000028005057836 */ /* 0x000fc60000000000 */
[----:B------:R-:W-:Y:S01]  /*0340*/  ISETP.NE.AND P1, PT, R0, RZ, PT ;  /* 0x000000ff0000720c */ /* 0x000fe20003f25270 */
[----:B------:R-:W-:Y:S01]  /*0350*/  IMAD.X R11, RZ, RZ, R11, P2 ;  /* 0x000000ffff0b7224 */ /* 0x000fe200010e060b */
[----:B--2--5:R-:W-:-:S11]  /*0360*/  DADD R6, R8, R6 ;  /* 0x0000000008067229 */ /* 0x024fd60000000006 */
[----:B------:R-:W-:Y:S05]  /*0370*/  @P1 BRA `(.L_x_9) ;  /* 0xfffffffc00d81947 */ /* 0x000fea000383ffff */
.L_x_8:
[----:B------:R-:W-:Y:S05]  /*0380*/  BSYNC.RECONVERGENT B2 ;  /* 0x0000000000027941 */ /* 0x000fea0003800200 */
.L_x_7:
[----:B------:R-:W-:Y:S05]  /*0390*/  @!P0 BRA `(.L_x_6) ;  /* 0x0000000400688947 */ /* 0x000fea0003800000 */
[----:B------:R-:W-:Y:S01]  /*03a0*/  IMAD.IADD R0, R4, 0x1, -R5 ;  /* 0x0000000104007824 */ /* 0x000fe200078e0a05 */
[----:B------:R-:W-:Y:S01]  /*03b0*/  BSSY.RECONVERGENT B2, `(.L_x_10) ;  /* 0x0000031000027945 */ /* 0x000fe20003800200 */
[----:B------:R-:W-:-:S03]  /*03c0*/  PLOP3.LUT P0, PT, PT, PT, PT, 0x80, 0x8 ;  /* 0x000000000008781c */ /* 0x000fc60003f0f070 */
[----:B------:R-:W-:-:S13]  /*03d0*/  ISETP.GT.AND P1, PT, R0, 0x1e00, PT ;  /* 0x00001e000000780c */ /* 0x000fda0003f24270 */
[----:B------:R-:W-:Y:S05]  /*03e0*/  @!P1 BRA `(.L_x_11) ;  /* 0x0000000000b49947 */ /* 0x000fea0003800000 */
[----:B------:R-:W-:Y:S01]  /*03f0*/  PLOP3.LUT P0, PT, PT, PT, PT, 0x8, 0x80 ;  /* 0x000000000080781c */ /* 0x000fe20003f0e170 */
[----:B------:R-:W-:-:S12]  /*0400*/  VIADD R0, R4, 0xffffe200 ;  /* 0xffffe20004007836 */ /* 0x000fd80000000000 */
.L_x_12:
[----:B------:R-:W0:Y:S02]  /*0410*/  LDC.64 R32, c[0x0][0x380] ;  /* 0x0000e000ff207b82 */ /* 0x000e240000000a00 */
[----:B0-----:R-:W-:-:S05]  /*0420*/  IMAD.WIDE R14, R5, 0x8, R32 ;  /* 0x00000008050e7825 */ /* 0x001fca00078e0220 */
[----:B------:R-:W2:Y:S04]  /*0430*/  LDG.E.64.CONSTANT R8, desc[UR6][R14.64] ;  /* 0x000000060e087981 */ /* 0x000ea8000c1e9b00 */
[----:B------:R-:W3:Y:S04]  /*0440*/  LDG.E.64.CONSTANT R10, desc[UR6][R14.64+0x1400] ;  /* 0x001400060e0a7981 */ /* 0x000ee8000c1e9b00 */
[----:B------:R-:W4:Y:S01]  /*0450*/  LDG.E.64.CONSTANT R12, desc[UR6][R14.64+0x2800] ;  /* 0x002800060e0c7981 */ /* 0x000f22000c1e9b00 */
[----:B------:R-:W-:-:S03]  /*0460*/  VIADD R41, R5, 0xa00 ;  /* 0x00000a0005297836 */ /* 0x000fc60000000000 */
[----:B------:R-:W4:Y:S01]  /*0470*/  LDG.E.64.CONSTANT R30, desc[UR6][R14.64+0x3c00] ;  /* 0x003c00060e1e7981 */ /* 0x000f22000c1e9b00 */
[----:B------:R-:W-:-:S05]  /*0480*/  IMAD.WIDE R40, R41, 0x8, R32 ;  /* 0x0000000829287825 */ /* 0x000fca00078e0220 */
[----:B------:R-:W4:Y:S04]  /*0490*/  LDG.E.64.CONSTANT R28, desc[UR6][R40.64] ;  /* 0x00000006281c7981 */ /* 0x000f28000c1e9b00 */
[----:B------:R-:W4:Y:S04]  /*04a0*/  LDG.E.64.CONSTANT R26, desc[UR6][R40.64+0x1400] ;  /* 0x00140006281a7981 */ /* 0x000f28000c1e9b00 */
        /* <DEDUP_REMOVED lines=12> */
[----:B------:R-:W4:Y:S04]  /*0570*/  LDG.E.64.CONSTANT R34, desc[UR6][R44.64+0x2800] ;  /* 0x002800062c227981 */ /* 0x000f28000c1e9b00 */
[----:B------:R-:W4:Y:S01]  /*0580*/  LDG.E.64.CONSTANT R32, desc[UR6][R44.64+0x3c00] ;  /* 0x003c00062c207981 */ /* 0x000f22000c1e9b00 */
[----:B------:R-:W-:-:S05]  /*0590*/  VIADD R5, R5, 0x2800 ;  /* 0x0000280005057836 */ /* 0x000fca0000000000 */
[----:B------:R-:W-:Y:S01]  /*05a0*/  ISETP.GE.AND P1, PT, R5, R0, PT ;  /* 0x000000000500720c */ /* 0x000fe20003f26270 */
[----:B--2--5:R-:W-:-:S08]  /*05b0*/  DADD R8, R8, R6 ;  /* 0x0000000008087229 */ /* 0x024fd00000000006 */
[----:B---3--:R-:W-:-:S08]  /*05c0*/  DADD R8, R8, R10 ;  /* 0x0000000008087229 */ /* 0x008fd0000000000a */
[----:B----4-:R-:W-:-:S08]  /*05d0*/  DADD R8, R8, R12 ;  /* 0x0000000008087229 */ /* 0x010fd0000000000c */
[----:B------:R-:W-:-:S08]  /*05e0*/  DADD R8, R8, R30 ;  /* 0x0000000008087229 */ /* 0x000fd0000000001e */
        /* <DEDUP_REMOVED lines=11> */
[----:B------:R-:W-:Y:S01]  /*06a0*/  DADD R6, R8, R32 ;  /* 0x0000000008067229 */ /* 0x000fe20000000020 */
[----:B------:R-:W-:Y:S10]  /*06b0*/  @!P1 BRA `(.L_x_12) ;  /* 0xfffffffc00549947 */ /* 0x000ff4000383ffff */
.L_x_11:
[----:B------:R-:W-:Y:S05]  /*06c0*/  BSYNC.RECONVERGENT B2 ;  /* 0x0000000000027941 */ /* 0x000fea0003800200 */
.L_x_10:
[----:B------:R-:W-:Y:S01]  /*06d0*/  IMAD.IADD R0, R4, 0x1, -R5 ;  /* 0x0000000104007824 */ /* 0x000fe200078e0a05 */
[----:B------:R-:W-:Y:S04]  /*06e0*/  BSSY.RECONVERGENT B2, `(.L_x_13) ;  /* 0x0000019000027945 */ /* 0x000fe80003800200 */
[----:B------:R-:W-:-:S13]  /*06f0*/  ISETP.GT.AND P1, PT, R0, 0xa00, PT ;  /* 0x00000a000000780c */ /* 0x000fda0003f24270 */
[----:B------:R-:W-:Y:S05]  /*0700*/  @!P1 BRA `(.L_x_14) ;  /* 0x0000000000589947 */ /* 0x000fea0003800000 */
        /* <DEDUP_REMOVED lines=12> */
[----:B------:R-:W-:Y:S01]  /*07d0*/  PLOP3.LUT P0, PT, PT, PT, PT, 0x8, 0x80 ;  /* 0x000000000080781c */ /* 0x000fe20003f0e170 */
[----:B------:R-:W-:Y:S01]  /*07e0*/  VIADD R5, R5, 0x1400 ;  /* 0x0000140005057836 */ /* 0x000fe20000000000 */
[----:B--2--5:R-:W-:-:S08]  /*07f0*/  DADD R10, R6, R10 ;  /* 0x00000000060a7229 */ /* 0x024fd0000000000a */
[----:B---3--:R-:W-:-:S08]  /*0800*/  DADD R10, R10, R12 ;  /* 0x000000000a0a7229 */ /* 0x008fd0000000000c */
[----:B----4-:R-:W-:-:S08]  /*0810*/  DADD R10, R10, R14 ;  /* 0x000000000a0a7229 */ /* 0x010fd0000000000e */
[----:B------:R-:W-:-:S08]  /*0820*/  DADD R10, R10, R16 ;  /* 0x000000000a0a7229 */ /* 0x000fd00000000010 */
[----:B------:R-:W-:-:S08]  /*0830*/  DADD R10, R10, R20 ;  /* 0x000000000a0a7229 */ /* 0x000fd00000000014 */
[----:B------:R-:W-:-:S08]  /*0840*/  DADD R10, R10, R22 ;  /* 0x000000000a0a7229 */ /* 0x000fd00000000016 */
[----:B------:R-:W-:-:S08]  /*0850*/  DADD R10, R10, R24 ;  /* 0x000000000a0a7229 */ /* 0x000fd00000000018 */
[----:B------:R-:W-:-:S11]  /*0860*/  DADD R6, R10, R26 ;  /* 0x000000000a067229 */ /* 0x000fd6000000001a */
.L_x_14:
[----:B------:R-:W-:Y:S05]  /*0870*/  BSYNC.RECONVERGENT B2 ;  /* 0x0000000000027941 */ /* 0x000fea0003800200 */
.L_x_13:
[----:B------:R-:W-:-:S13]  /*0880*/  ISETP.LT.OR P0, PT, R5, R4, P0 ;  /* 0x000000040500720c */ /* 0x000fda0000701670 */
[----:B------:R-:W-:Y:S05]  /*0890*/  @!P0 BRA `(.L_x_6) ;  /* 0x0000000000288947 */ /* 0x000fea0003800000 */
[----:B------:R-:W0:Y:S02]  /*08a0*/  LDC.64 R8, c[0x0][0x380] ;  /* 0x0000e000ff087b82 */ /* 0x000e240000000a00 */
[----:B0-----:R-:W-:-:S05]  /*08b0*/  IMAD.WIDE R8, R5, 0x8, R8 ;  /* 0x0000000805087825 */ /* 0x001fca00078e0208 */
[----:B------:R-:W2:Y:S04]  /*08c0*/  LDG.E.64.CONSTANT R10, desc[UR6][R8.64] ;  /* 0x00000006080a7981 */ /* 0x000ea8000c1e9b00 */
[----:B------:R-:W3:Y:S04]  /*08d0*/  LDG.E.64.CONSTANT R12, desc[UR6][R8.64+0x1400] ;  /* 0x00140006080c7981 */ /* 0x000ee8000c1e9b00 */
[----:B------:R-:W4:Y:S04]  /*08e0*/  LDG.E.64.CONSTANT R14, desc[UR6][R8.64+0x2800] ;  /* 0x00280006080e7981 */ /* 0x000f28000c1e9b00 */
[----:B------:R-:W4:Y:S01]  /*08f0*/  LDG.E.64.CONSTANT R16, desc[UR6][R8.64+0x3c00] ;  /* 0x003c000608107981 */ /* 0x000f22000c1e9b00 */
[----:B--2--5:R-:W-:-:S08]  /*0900*/  DADD R10, R6, R10 ;  /* 0x00000000060a7229 */ /* 0x024fd0000000000a */
[----:B---3--:R-:W-:-:S08]  /*0910*/  DADD R10, R10, R12 ;  /* 0x000000000a0a7229 */ /* 0x008fd0000000000c */
[----:B----4-:R-:W-:-:S08]  /*0920*/  DADD R10, R10, R14 ;  /* 0x000000000a0a7229 */ /* 0x010fd0000000000e */
[----:B------:R-:W-:-:S11]  /*0930*/  DADD R6, R10, R16 ;  /* 0x000000000a067229 */ /* 0x000fd60000000010 */
.L_x_6:
[----:B------:R-:W-:Y:S05]  /*0940*/  BSYNC.RECONVERGENT B1 ;  /* 0x0000000000017941 */ /* 0x000fea0003800200 */
.L_x_5:
[----:B------:R-:W-:-:S13]  /*0950*/  ISETP.GE.AND P0, PT, R4, 0x280, PT ;  /* 0x000002800400780c */ /* 0x000fda0003f06270 */
[----:B------:R-:W-:Y:S05]  /*0960*/  @!P0 BRA `(.L_x_15) ;  /* 0x0000000400188947 */ /* 0x000fea0003800000 */
[----:B-----5:R-:W-:Y:S04]  /*0970*/  SHFL.DOWN PT, R4, R6, 0x1, 0x1f ;  /* 0x08201f0006047f89 */ /* 0x020fe800000e0000 */
[----:B------:R-:W0:Y:S01]  /*0980*/  SHFL.DOWN P0, R5, R7, 0x1, 0x1f ;  /* 0x08201f0007057f89 */ /* 0x000e220000000000 */
[----:B------:R-:W1:Y:S01]  /*0990*/  S2R R0, SR_LANEID ;  /* 0x0000000000007919 */ /* 0x000e620000000000 */
[----:B0-----:R-:W-:-:S10]  /*09a0*/  DADD R4, R4, R6 ;  /* 0x0000000004047229 */ /* 0x001fd40000000006 */
[----:B------:R-:W-:Y:S02]  /*09b0*/  FSEL R8, R4, R6, P0 ;  /* 0x0000000604087208 */ /* 0x000fe40000000000 */
[----:B------:R-:W-:Y:S02]  /*09c0*/  FSEL R9, R5, R7, P0 ;  /* 0x0000000705097208 */ /* 0x000fe40000000000 */
[----:B-1----:R-:W-:Y:S01]  /*09d0*/  ISETP.NE.AND P1, PT, R0, RZ, PT ;  /* 0x000000ff0000720c */ /* 0x002fe20003f25270 */
[----:B------:R-:W-:Y:S04]  /*09e0*/  SHFL.DOWN PT, R4, R8, 0x2, 0x1f ;  /* 0x08401f0008047f89 */ /* 0x000fe800000e0000 */
[----:B------:R-:W0:Y:S08]  /*09f0*/  SHFL.DOWN P0, R5, R9, 0x2, 0x1f ;  /* 0x08401f0009057f89 */ /* 0x000e300000000000 */
[----:B------:R-:W-:-:S02]  /*0a00*/  @!P1 MOV R2, 0x400 ;  /* 0x0000040000029802 */ /* 0x000fc40000000f00 */
[----:B------:R-:W-:-:S04]  /*0a10*/  @!P1 SHF.R.U32.HI R0, RZ, 0x2, R3 ;  /* 0x00000002ff009819 */ /* 0x000fc80000011603 */
[----:B------:R-:W-:Y:S01]  /*0a20*/  @!P1 LOP3.LUT R0, R0, 0xf8, RZ, 0xc0, !PT ;  /* 0x000000f800009812 */ /* 0x000fe200078ec0ff */
[----:B0-----:R-:W-:-:S10]  /*0a30*/  DADD R4, R4, R8 ;  /* 0x0000000004047229 */ /* 0x001fd40000000008 */
[----:B------:R-:W-:Y:S02]  /*0a40*/  FSEL R10, R4, R8, P0 ;  /* 0x00000008040a7208 */ /* 0x000fe40000000000 */
[----:B------:R-:W-:-:S03]  /*0a50*/  FSEL R11, R5, R9, P0 ;  /* 0x00000009050b7208 */ /* 0x000fc60000000000 */
[----:B------:R-:W-:Y:S04]  /*0a60*/  SHFL.DOWN PT, R4, R10, 0x4, 0x1f ;  /* 0x08801f000a047f89 */ /* 0x000fe800000e0000 */
[----:B------:R-:W0:Y:S02]  /*0a70*/  SHFL.DOWN P0, R5, R11, 0x4, 0x1f ;  /* 0x08801f000b057f89 */ /* 0x000e240000000000 */
[----:B0-----:R-:W-:-:S10]  /*0a80*/  DADD R4, R4, R10 ;  /* 0x0000000004047229 */ /* 0x001fd4000000000a */
[----:B------:R-:W-:Y:S02]  /*0a90*/  FSEL R6, R4, R10, P0 ;  /* 0x0000000a04067208 */ /* 0x000fe40000000000 */
[----:B------:R-:W-:Y:S02]  /*0aa0*/  FSEL R7, R5, R11, P0 ;  /* 0x0000000b05077208 */ /* 0x000fe40000000000 */
[----:B------:R-:W0:Y:S01]  /*0ab0*/  @!P1 S2R R11, SR_CgaCtaId ;  /* 0x00000000000b9919 */ /* 0x000e220000008800 */
[----:B------:R-:W-:Y:S04]  /*0ac0*/  SHFL.DOWN PT, R4, R6, 0x8, 0x1f ;  /* 0x09001f0006047f89 */ /* 0x000fe800000e0000 */
[----:B------:R-:W1:Y:S02]  /*0ad0*/  SHFL.DOWN P0, R5, R7, 0x8, 0x1f ;  /* 0x09001f0007057f89 */ /* 0x000e640000000000 */
[----:B-1----:R-:W-:-:S10]  /*0ae0*/  DADD R4, R4, R6 ;  /* 0x0000000004047229 */ /* 0x002fd40000000006 */
[----:B------:R-:W-:Y:S02]  /*0af0*/  FSEL R8, R4, R6, P0 ;  /* 0x0000000604087208 */ /* 0x000fe40000000000 */
[----:B------:R-:W-:Y:S02]  /*0b00*/  FSEL R9, R5, R7, P0 ;  /* 0x0000000705097208 */ /* 0x000fe40000000000 */
[----:B0-----:R-:W-:Y:S01]  /*0b10*/  @!P1 LEA R7, R11, R2, 0x18 ;  /* 0x000000020b079211 */ /* 0x001fe200078ec0ff */
[----:B------:R-:W-:Y:S04]  /*0b20*/  SHFL.DOWN PT, R4, R8, 0x10, 0x1f ;  /* 0x0a001f0008047f89 */ /* 0x000fe800000e0000 */
[----:B------:R-:W0:Y:S01]  /*0b30*/  SHFL.DOWN P0, R5, R9, 0x10, 0x1f ;  /* 0x0a001f0009057f89 */ /* 0x000e220000000000 */
[----:B------:R-:W-:Y:S01]  /*0b40*/  @!P1 IMAD.IADD R7, R0, 0x1, R7 ;  /* 0x0000000100079824 */ /* 0x000fe200078e0207 */
[----:B0-----:R-:W-:-:S10]  /*0b50*/  DADD R4, R4, R8 ;  /* 0x0000000004047229 */ /* 0x001fd40000000008 */
[----:B------:R-:W-:Y:S02]  /*0b60*/  FSEL R12, R4, R8, P0 ;  /* 0x00000008040c7208 */ /* 0x000fe40000000000 */
[----:B------:R-:W-:Y:S02]  /*0b70*/  FSEL R13, R5, R9, P0 ;  /* 0x00000009050d7208 */ /* 0x000fe40000000000 */
[----:B------:R-:W-:-:S03]  /*0b80*/  ISETP.NE.AND P0, PT, R3, RZ, PT ;  /* 0x000000ff0300720c */ /* 0x000fc60003f05270 */
[----:B------:R2:W-:Y:S01]  /*0b90*/  @!P1 STS.64 [R7+0x18], R12 ;  /* 0x0000180c07009388 */ /* 0x0005e20000000a00 */
[----:B------:R-:W-:Y:S09]  /*0ba0*/  BAR.SYNC.DEFER_BLOCKING 0x0 ;  /* 0x0000000000007b1d */ /* 0x000ff20000010000 */
[----:B------:R-:W-:Y:S05]  /*0bb0*/  @P0 BRA `(.L_x_16) ;  /* 0x0000001800940947 */ /* 0x000fea0003800000 */
[----:B------:R-:W0:Y:S01]  /*0bc0*/  S2UR UR5, SR_CgaCtaId ;  /* 0x00000000000579c3 */ /* 0x000e220000008800 */
[----:B------:R-:W-:Y:S02]  /*0bd0*/  UMOV UR4, 0x400 ;  /* 0x0000040000047882 */ /* 0x000fe40000000000 */
[----:B0-----:R-:W-:-:S09]  /*0be0*/  ULEA UR4, UR5, UR4, 0x18 ;  /* 0x0000000405047291 */ /* 0x001fd2000f8ec0ff */
[----:B------:R-:W0:Y:S04]  /*0bf0*/  LDS.128 R8, [UR4+0x20] ;  /* 0x00002004ff087984 */ /* 0x000e280008000c00 */
[----:B------:R-:W1:Y:S04]  /*0c00*/  LDS.128 R16, [UR4+0x30] ;  /* 0x00003004ff107984 */ /* 0x000e680008000c00 */
[----:B--2---:R-:W2:Y:S01]  /*0c10*/  LDS.128 R4, [UR4+0x40] ;  /* 0x00004004ff047984 */ /* 0x004ea20008000c00 */
[----:B0-----:R-:W-:-:S03]  /*0c20*/  DADD R8, R12, R8 ;  /* 0x000000000c087229 */ /* 0x001fc60000000008 */
[----:B------:R-:W-:Y:S05]  /*0c30*/  LDS.128 R12, [UR4+0x60] ;  /* 0x00006004ff0c7984 */ /* 0x000fea0008000c00 */
[----:B------:R-:W-:Y:S02]  /*0c40*/  DADD R2, R8, R10 ;  /* 0x0000000008027229 */ /* 0x000fe4000000000a */
[----:B------:R-:W0:Y:S06]  /*0c50*/  LDS.128 R8, [UR4+0x50] ;  /* 0x00005004ff087984 */ /* 0x000e2c0008000c00 */
[----:B-1----:R-:W-:-:S08]  /*0c60*/  DADD R2, R2, R16 ;  /* 0x0000000002027229 */ /* 0x002fd00000000010 */
[----:B------:R-:W-:-:S08]  /*0c70*/  DADD R2, R2, R18 ;  /* 0x0000000002027229 */ /* 0x000fd00000000012 */
[----:B--2---:R-:W-:-:S08]  /*0c80*/  DADD R2, R2, R4 ;  /* 0x0000000002027229 */ /* 0x004fd00000000004 */
[----:B------:R-:W-:Y:S01]  /*0c90*/  DADD R2, R2, R6 ;  /* 0x0000000002027229 */ /* 0x000fe20000000006 */
[----:B------:R-:W1:Y:S07]  /*0ca0*/  LDS.128 R4, [UR4+0x70] ;  /* 0x00007004ff047984 */ /* 0x000e6e0008000c00 */
[----:B0-----:R-:W-:-:S08]  /*0cb0*/  DADD R2, R2, R8 ;  /* 0x0000000002027229 */ /* 0x001fd00000000008 */
[----:B------:R-:W-:Y:S01]  /*0cc0*/  DADD R2, R2, R10 ;  /* 0x0000000002027229 */ /* 0x000fe2000000000a */
[----:B------:R-:W0:Y:S07]  /*0cd0*/  LDS.128 R8, [UR4+0x80] ;  /* 0x00008004ff087984 */ /* 0x000e2e0008000c00 */
[----:B------:R-:W-:-:S08]  /*0ce0*/  DADD R2, R2, R12 ;  /* 0x0000000002027229 */ /* 0x000fd0000000000c */
[----:B------:R-:W-:Y:S01]  /*0cf0*/  DADD R2, R2, R14 ;  /* 0x0000000002027229 */ /* 0x000fe2000000000e */
[----:B------:R-:W2:Y:S07]  /*0d00*/  LDS.128 R12, [UR4+0x90] ;  /* 0x00009004ff0c7984 */ /* 0x000eae0008000c00 */
[----:B-1----:R-:W-:-:S08]  /*0d10*/  DADD R2, R2, R4 ;  /* 0x0000000002027229 */ /* 0x002fd00000000004 */
[----:B------:R-:W-:Y:S01]  /*0d20*/  DADD R2, R2, R6 ;  /* 0x0000000002027229 */ /* 0x000fe20000000006 */
[----:B------:R-:W1:Y:S07]  /*0d30*/  LDS.128 R4, [UR4+0xa0] ;  /* 0x0000a004ff047984 */ /* 0x000e6e0008000c00 */
[----:B0-----:R-:W-:Y:S01]  /*0d40*/  DADD R2, R2, R8 ;  /* 0x0000000002027229 */ /* 0x001fe20000000008 */
[----:B------:R-:W0:Y:S07]  /*0d50*/  LDS.64 R8, [UR4+0xb0] ;  /* 0x0000b004ff087984 */ /* 0x000e2e0008000a00 */
[----:B------:R-:W-:-:S08]  /*0d60*/  DADD R2, R2, R10 ;  /* 0x0000000002027229 */ /* 0x000fd0000000000a */
[----:B--2---:R-:W-:-:S08]  /*0d70*/  DADD R2, R2, R12 ;  /* 0x0000000002027229 */ /* 0x004fd0000000000c */
[----:B------:R-:W-:-:S08]  /*0d80*/  DADD R2, R2, R14 ;  /* 0x0000000002027229 */ /* 0x000fd0000000000e */
[----:B-1----:R-:W-:-:S08]  /*0d90*/  DADD R2, R2, R4 ;  /* 0x0000000002027229 */ /* 0x002fd00000000004 */
[----:B------:R-:W-:-:S08]  /*0da0*/  DADD R2, R2, R6 ;  /* 0x0000000002027229 */ /* 0x000fd00000000006 */
[----:B0-----:R-:W-:Y:S01]  /*0db0*/  DADD R12, R2, R8 ;  /* 0x00000000020c7229 */ /* 0x001fe20000000008 */
[----:B------:R-:W-:Y:S10]  /*0dc0*/  BRA `(.L_x_16) ;  /* 0x0000001800107947 */ /* 0x000ff40003800000 */
.L_x_15:
[----:B------:R-:W-:-:S04]  /*0dd0*/  LOP3.LUT R0, R3, 0x3e0, RZ, 0xc0, !PT ;  /* 0x000003e003007812 */ /* 0x000fc800078ec0ff */
[----:B------:R-:W-:Y:S01]  /*0de0*/  LOP3.LUT R9, RZ, R0, RZ, 0x33, !PT ;  /* 0x00000000ff097212 */ /* 0x000fe200078e33ff */
[----:B------:R-:W-:Y:S02]  /*0df0*/  VIADD R5, R0, 0x20 ;  /* 0x0000002000057836 */ /* 0x000fe40000000000 */
[----:B------:R-:W0:Y:S02]  /*0e00*/  S2R R0, SR_LANEID ;  /* 0x0000000000007919 */ /* 0x000e240000000000 */
[----:B------:R-:W-:Y:S01]  /*0e10*/  IMAD.IADD R9, R9, 0x1, R4 ;  /* 0x0000000109097824 */ /* 0x000fe200078e0204 */
[----:B------:R-:W-:-:S04]  /*0e20*/  ISETP.GT.AND P0, PT, R5, R4, PT ;  /* 0x000000040500720c */ /* 0x000fc80003f04270 */
[----:B------:R-:W-:-:S05]  /*0e30*/  SEL R5, R9, 0x1f, P0 ;  /* 0x0000001f09057807 */ /* 0x000fca0000000000 */
[----:B-----5:R-:W-:Y:S04]  /*0e40*/  SHFL.DOWN PT, R8, R6, 0x1, R5 ;  /* 0x0820000006087989 */ /* 0x020fe800000e0005 */
[----:B------:R-:W1:Y:S01]  /*0e50*/  SHFL.DOWN P0, R9, R7, 0x1, R5 ;  /* 0x0820000007097989 */ /* 0x000e620000000005 */
[----:B0-----:R-:W-:Y:S01]  /*0e60*/  ISETP.NE.AND P1, PT, R0, RZ, PT ;  /* 0x000000ff0000720c */ /* 0x001fe20003f25270 */
[----:B-1----:R-:W-:-:S12]  /*0e70*/  DADD R8, R8, R6 ;  /* 0x0000000008087229 */ /* 0x002fd80000000006 */
[----:B------:R-:W-:Y:S02]  /*0e80*/  @!P1 MOV R2, 0x400 ;  /* 0x0000040000029802 */ /* 0x000fe40000000f00 */
[----:B------:R-:W-:Y:S02]  /*0e90*/  @!P1 SHF.R.U32.HI R0, RZ, 0x2, R3 ;  /* 0x00000002ff009819 */ /* 0x000fe40000011603 */
[----:B------:R-:W-:Y:S02]  /*0ea0*/  FSEL R10, R8, R6, P0 ;  /* 0x00000006080a7208 */ /* 0x000fe40000000000 */
[----:B------:R-:W-:Y:S02]  /*0eb0*/  FSEL R11, R9, R7, P0 ;  /* 0x00000007090b7208 */ /* 0x000fe40000000000 */
[----:B------:R-:W-:Y:S01]  /*0ec0*/  @!P1 LOP3.LUT R0, R0, 0xf8, RZ, 0xc0, !PT ;  /* 0x000000f800009812 */ /* 0x000fe200078ec0ff */
[----:B------:R-:W-:Y:S04]  /*0ed0*/  SHFL.DOWN PT, R8, R10, 0x2, R5 ;  /* 0x084000000a087989 */ /* 0x000fe800000e0005 */
[----:B------:R-:W0:Y:S02]  /*0ee0*/  SHFL.DOWN P0, R9, R11, 0x2, R5 ;  /* 0x084000000b097989 */ /* 0x000e240000000005 */
[----:B0-----:R-:W-:-:S10]  /*0ef0*/  DADD R8, R8, R10 ;  /* 0x0000000008087229 */ /* 0x001fd4000000000a */
[----:B------:R-:W-:Y:S02]  /*0f00*/  FSEL R12, R8, R10, P0 ;  /* 0x0000000a080c7208 */ /* 0x000fe40000000000 */
[----:B------:R-:W-:-:S03]  /*0f10*/  FSEL R13, R9, R11, P0 ;  /* 0x0000000b090d7208 */ /* 0x000fc60000000000 */
[----:B------:R-:W-:Y:S04]  /*0f20*/  SHFL.DOWN PT, R8, R12, 0x4, R5 ;  /* 0x088000000c087989 */ /* 0x000fe800000e0005 */
[----:B------:R-:W0:Y:S02]  /*0f30*/  SHFL.DOWN P0, R9, R13, 0x4, R5 ;  /* 0x088000000d097989 */ /* 0x000e240000000005 */
[----:B0-----:R-:W-:-:S10]  /*0f40*/  DADD R8, R8, R12 ;  /* 0x0000000008087229 */ /* 0x001fd4000000000c */
[----:B------:R-:W-:Y:S02]  /*0f50*/  FSEL R8, R8, R12, P0 ;  /* 0x0000000c08087208 */ /* 0x000fe40000000000 */
[----:B------:R-:W-:Y:S02]  /*0f60*/  FSEL R9, R9, R13, P0 ;  /* 0x0000000d09097208 */ /* 0x000fe40000000000 */
[----:B------:R-:W0:Y:S01]  /*0f70*/  @!P1 S2R R13, SR_CgaCtaId ;  /* 0x00000000000d9919 */ /* 0x000e220000008800 */
[----:B------:R-:W-:Y:S04]  /*0f80*/  SHFL.DOWN PT, R6, R8, 0x8, R5 ;  /* 0x0900000008067989 */ /* 0x000fe800000e0005 */
[----:B------:R-:W1:Y:S02]  /*0f90*/  SHFL.DOWN P0, R7, R9, 0x8, R5 ;  /* 0x0900000009077989 */ /* 0x000e640000000005 */
[----:B-1----:R-:W-:-:S10]  /*0fa0*/  DADD R6, R6, R8 ;  /* 0x0000000006067229 */ /* 0x002fd40000000008 */
[----:B------:R-:W-:Y:S02]  /*0fb0*/  FSEL R10, R6, R8, P0 ;  /* 0x00000008060a7208 */ /* 0x000fe40000000000 */
[----:B------:R-:W-:Y:S02]  /*0fc0*/  FSEL R11, R7, R9, P0 ;  /* 0x00000009070b7208 */ /* 0x000fe40000000000 */
[----:B0-----:R-:W-:Y:S01]  /*0fd0*/  @!P1 LEA R9, R13, R2, 0x18 ;  /* 0x000000020d099211 */ /* 0x001fe200078ec0ff */
[----:B------:R-:W-:Y:S04]  /*0fe0*/  SHFL.DOWN PT, R6, R10, 0x10, R5 ;  /* 0x0a0000000a067989 */ /* 0x000fe800000e0005 */
[----:B------:R-:W0:Y:S01]  /*0ff0*/  SHFL.DOWN P0, R7, R11, 0x10, R5 ;  /* 0x0a0000000b077989 */ /* 0x000e220000000005 */
        /* <DEDUP_REMOVED lines=9> */
[----:B------:R-:W-:Y:S01]  /*1090*/  UMOV UR4, 0x400 ;  /* 0x0000040000047882 */ /* 0x000fe20000000000 */
[----:B------:R-:W-:Y:S01]  /*10a0*/  ISETP.GT.AND P1, PT, R4, 0x20, PT ;  /* 0x000000200400780c */ /* 0x000fe20003f24270 */
[----:B0-----:R-:W-:-:S09]  /*10b0*/  ULEA UR4, UR5, UR4, 0x18 ;  /* 0x0000000405047291 */ /* 0x001fd2000f8ec0ff */
[----:B------:R-:W0:Y:S04]  /*10c0*/  LDS.128 R16, [UR4+0x20] ;  /* 0x00002004ff107984 */ /* 0x000e280008000c00 */
[----:B-1----:R-:W1:Y:S01]  /*10d0*/  LDS.128 R8, [UR4+0x30] ;  /* 0x00003004ff087984 */ /* 0x002e620008000c00 */
[----:B0-----:R-:W-:-:S10]  /*10e0*/  DADD R16, R12, R16 ;  /* 0x000000000c107229 */ /* 0x001fd40000000010 */
[----:B------:R-:W-:Y:S02]  /*10f0*/  FSEL R2, R16, R12, P1 ;  /* 0x0000000c10027208 */ /* 0x000fe40000800000 */
[----:B------:R-:W-:Y:S02]  /*1100*/  FSEL R3, R17, R13, P1 ;  /* 0x0000000d11037208 */ /* 0x000fe40000800000 */
[----:B------:R-:W-:Y:S01]  /*1110*/  ISETP.GT.AND P1, PT, R4, 0x40, PT ;  /* 0x000000400400780c */ /* 0x000fe20003f24270 */
[----:B------:R-:W0:Y:S03]  /*1120*/  LDS.128 R12, [UR4+0x40] ;  /* 0x00004004ff0c7984 */ /* 0x000e260008000c00 */
[----:B------:R-:W-:-:S10]  /*1130*/  DADD R18, R2, R18 ;  /* 0x0000000002127229 */ /* 0x000fd40000000012 */
[----:B------:R-:W-:Y:S02]  /*1140*/  FSEL R2, R18, R2, P1 ;  /* 0x0000000212027208 */ /* 0x000fe40000800000 */
[----:B------:R-:W-:Y:S02]  /*1150*/  FSEL R3, R19, R3, P1 ;  /* 0x0000000313037208 */ /* 0x000fe40000800000 */
[----:B------:R-:W-:-:S04]  /*1160*/  ISETP.GT.AND P1, PT, R4, 0x60, PT ;  /* 0x000000600400780c */ /* 0x000fc80003f24270 */
[----:B-1----:R-:W-:-:S10]  /*1170*/  DADD R8, R8, R2 ;  /* 0x0000000008087229 */ /* 0x002fd40000000002 */
[----:B------:R-:W-:Y:S02]  /*1180*/  FSEL R2, R8, R2, P1 ;  /* 0x0000000208027208 */ /* 0x000fe40000800000 */
[----:B------:R-:W-:Y:S02]  /*1190*/  FSEL R3, R9, R3, P1 ;  /* 0x0000000309037208 */ /* 0x000fe40000800000 */
[----:B------:R-:W-:-:S04]  /*11a0*/  ISETP.GT.AND P1, PT, R4, 0x80, PT ;  /* 0x000000800400780c */ /* 0x000fc80003f24270 */
[----:B------:R-:W-:-:S10]  /*11b0*/  DADD R10, R2, R10 ;  /* 0x00000000020a7229 */ /* 0x000fd4000000000a */
[----:B------:R-:W-:Y:S02]  /*11c0*/  FSEL R2, R10, R2, P1 ;  /* 0x000000020a027208 */ /* 0x000fe40000800000 */
[----:B------:R-:W-:Y:S02]  /*11d0*/  FSEL R3, R11, R3, P1 ;  /* 0x000000030b037208 */ /* 0x000fe40000800000 */
[----:B------:R-:W1:Y:S01]  /*11e0*/  LDS.128 R8, [UR4+0x50] ;  /* 0x00005004ff087984 */ /* 0x000e620008000c00 */
[----:B------:R-:W-:-:S03]  /*11f0*/  ISETP.GT.AND P1, PT, R4, 0xa0, PT ;  /* 0x000000a00400780c */ /* 0x000fc60003f24270 */
[----:B0-----:R-:W-:-:S10]  /*1200*/  DADD R12, R12, R2 ;  /* 0x000000000c0c7229 */ /* 0x001fd40000000002 */
[----:B------:R-:W-:Y:S02]  /*1210*/  FSEL R2, R12, R2, P1 ;  /* 0x000000020c027208 */ /* 0x000fe40000800000 */
[----:B------:R-:W-:Y:S02]  /*1220*/  FSEL R3, R13, R3, P1 ;  /* 0x000000030d037208 */ /* 0x000fe40000800000 */
[----:B------:R-:W-:-:S04]  /*1230*/  ISETP.GT.AND P1, PT, R4, 0xc0, PT ;  /* 0x000000c00400780c */ /* 0x000fc80003f24270 */
[----:B------:R-:W-:-:S10]  /*1240*/  DADD R14, R2, R14 ;  /* 0x00000000020e7229 */ /* 0x000fd4000000000e */
[----:B------:R-:W-:Y:S02]  /*1250*/  FSEL R2, R14, R2, P1 ;  /* 0x000000020e027208 */ /* 0x000fe40000800000 */
[----:B------:R-:W-:Y:S02]  /*1260*/  FSEL R3, R15, R3, P1 ;  /* 0x000000030f037208 */ /* 0x000fe40000800000 */
[----:B------:R-:W0:Y:S01]  /*1270*/  LDS.128 R12, [UR4+0x60] ;  /* 0x00006004ff0c7984 */ /* 0x000e220008000c00 */
[----:B------:R-:W-:-:S03]  /*1280*/  ISETP.GT.AND P1, PT, R4, 0xe0, PT ;  /* 0x000000e00400780c */ /* 0x000fc60003f24270 */
        /* <DEDUP_REMOVED lines=43> */
[----:B------:R-:W1:Y:S01]  /*1540*/  LDS.64 R2, [UR4+0xb0] ;  /* 0x0000b004ff027984 */ /* 0x000e620008000a00 */
        /* <DEDUP_REMOVED lines=8> */
[----:B------:R-:W-:-:S04]  /*15d0*/  ISETP.GT.AND P1, PT, R4, 0x260, PT ;  /* 0x000002600400780c */ /* 0x000fc80003f24270 */
[----:B-1----:R-:W-:-:S10]  /*15e0*/  DADD R2, R2, R6 ;  /* 0x0000000002027229 */ /* 0x002fd40000000006 */
[----:B------:R-:W-:Y:S02]  /*15f0*/  FSEL R12, R2, R6, P1 ;  /* 0x00000006020c7208 */ /* 0x000fe40000800000 */
[----:B------:R-:W-:Y:S01]  /*1600*/  FSEL R13, R3, R7, P1 ;  /* 0x00000007030d7208 */ /* 0x000fe20000800000 */
[----:B------:R-:W-:Y:S06]  /*1610*/  BRA `(.L_x_16) ;  /* 0x0000000c00fc7947 */ /* 0x000fec0003800000 */
.L_x_2:
[----:B------:R-:W0:Y:S01]  /*1620*/  S2R R0, SR_TID.X ;  /* 0x0000000000007919 */ /* 0x000e220000002100 */
[----:B------:R-:W0:Y:S02]  /*1630*/  LDC.64 R6, c[0x0][0x380] ;  /* 0x0000e000ff067b82 */ /* 0x000e240000000a00 */
[----:B0-----:R-:W-:-:S05]  /*1640*/  IMAD.WIDE.U32 R6, R0, 0x8, R6 ;  /* 0x0000000800067825 */ /* 0x001fca00078e0006 */
[----:B------:R-:W2:Y:S04]  /*1650*/  LDG.E.64.CONSTANT R20, desc[UR6][R6.64] ;  /* 0x0000000606147981 */ /* 0x000ea8000c1e9b00 */
[----:B------:R-:W2:Y:S04]  /*1660*/  LDG.E.64.CONSTANT R2, desc[UR6][R6.64+0x1400] ;  /* 0x0014000606027981 */ /* 0x000ea8000c1e9b00 */
[----:B------:R-:W3:Y:S04]  /*1670*/  LDG.E.64.CONSTANT R8, desc[UR6][R6.64+0x2800] ;  /* 0x0028000606087981 */ /* 0x000ee8000c1e9b00 */
[----:B------:R-:W4:Y:S04]  /*1680*/  LDG.E.64.CONSTANT R10, desc[UR6][R6.64+0x3c00] ;  /* 0x003c0006060a7981 */ /* 0x000f28000c1e9b00 */
[----:B------:R-:W5:Y:S04]  /*1690*/  LDG.E.64.CONSTANT R12, desc[UR6][R6.64+0x5000] ;  /* 0x00500006060c7981 */ /* 0x000f68000c1e9b00 */
[----:B------:R-:W5:Y:S04]  /*16a0*/  LDG.E.64.CONSTANT R14, desc[UR6][R6.64+0x6400] ;  /* 0x00640006060e7981 */ /* 0x000f68000c1e9b00 */
[----:B------:R-:W5:Y:S04]  /*16b0*/  LDG.E.64.CONSTANT R16, desc[UR6][R6.64+0x7800] ;  /* 0x0078000606107981 */ /* 0x000f68000c1e9b00 */
[----:B------:R-:W5:Y:S01]  /*16c0*/  LDG.E.64.CONSTANT R18, desc[UR6][R6.64+0x8c00] ;  /* 0x008c000606127981 */ /* 0x000f62000c1e9b00 */
[----:B------:R-:W-:Y:S01]  /*16d0*/  ISETP.GE.U32.AND P0, PT, R4, 0x2800, PT ;  /* 0x000028000400780c */ /* 0x000fe20003f06070 */
[----:B--2---:R-:W-:-:S08]  /*16e0*/  DADD R2, R20, R2 ;  /* 0x0000000014027229 */ /* 0x004fd00000000002 */
[----:B---3--:R-:W-:Y:S01]  /*16f0*/  DADD R2, R8, R2 ;  /* 0x0000000008027229 */ /* 0x008fe20000000002 */
[----:B------:R-:W-:-:S07]  /*1700*/  IMAD.MOV.U32 R9, RZ, RZ, 0x1400 ;  /* 0x00001400ff097424 */ /* 0x000fce00078e00ff */
[----:B----4-:R-:W-:-:S08]  /*1710*/  DADD R2, R10, R2 ;  /* 0x000000000a027229 */ /* 0x010fd00000000002 */
[----:B-----5:R-:W-:-:S08]  /*1720*/  DADD R2, R12, R2 ;  /* 0x000000000c027229 */ /* 0x020fd00000000002 */
[----:B------:R-:W-:-:S08]  /*1730*/  DADD R2, R14, R2 ;  /* 0x000000000e027229 */ /* 0x000fd00000000002 */
[----:B------:R-:W-:-:S08]  /*1740*/  DADD R2, R16, R2 ;  /* 0x0000000010027229 */ /* 0x000fd00000000002 */
[----:B------:R-:W-:Y:S01]  /*1750*/  DADD R2, R18, R2 ;  /* 0x0000000012027229 */ /* 0x000fe20000000002 */
[----:B------:R-:W-:Y:S10]  /*1760*/  @!P0 BRA `(.L_x_17) ;  /* 0x00000000006c8947 */ /* 0x000ff40003800000 */
[----:B------:R-:W0:Y:S01]  /*1770*/  LDC R26, c[0x0][0x390] ;  /* 0x0000e400ff1a7b82 */ /* 0x000e220000000800 */
[----:B------:R-:W-:Y:S02]  /*1780*/  VIADD R8, R4, 0xffffec00 ;  /* 0xffffec0004087836 */ /* 0x000fe40000000000 */
[----:B------:R-:W-:-:S07]  /*1790*/  IMAD.MOV.U32 R9, RZ, RZ, 0x1400 ;  /* 0x00001400ff097424 */ /* 0x000fce00078e00ff */
.L_x_19:
[----:B------:R-:W-:-:S05]  /*17a0*/  IMAD.WIDE R12, R9, 0x8, R6 ;  /* 0x00000008090c7825 */ /* 0x000fca00078e0206 */
[----:B------:R-:W2:Y:S04]  /*17b0*/  LDG.E.64.CONSTANT R4, desc[UR6][R12.64] ;  /* 0x000000060c047981 */ /* 0x000ea8000c1e9b00 */
[----:B------:R-:W3:Y:S04]  /*17c0*/  LDG.E.64.CONSTANT R14, desc[UR6][R12.64+0x1400] ;  /* 0x001400060c0e7981 */ /* 0x000ee8000c1e9b00 */
[----:B------:R-:W4:Y:S04]  /*17d0*/  LDG.E.64.CONSTANT R16, desc[UR6][R12.64+0x2800] ;  /* 0x002800060c107981 */ /* 0x000f28000c1e9b00 */
[----:B------:R-:W5:Y:S04]  /*17e0*/  LDG.E.64.CONSTANT R18, desc[UR6][R12.64+0x3c00] ;  /* 0x003c00060c127981 */ /* 0x000f68000c1e9b00 */
[----:B------:R-:W5:Y:S04]  /*17f0*/  LDG.E.64.CONSTANT R20, desc[UR6][R12.64+0x5000] ;  /* 0x005000060c147981 */ /* 0x000f68000c1e9b00 */
[----:B------:R-:W5:Y:S04]  /*1800*/  LDG.E.64.CONSTANT R22, desc[UR6][R12.64+0x6400] ;  /* 0x006400060c167981 */ /* 0x000f68000c1e9b00 */
[----:B------:R-:W5:Y:S04]  /*1810*/  LDG.E.64.CONSTANT R24, desc[UR6][R12.64+0x7800] ;  /* 0x007800060c187981 */ /* 0x000f68000c1e9b00 */
[----:B------:R-:W5:Y:S01]  /*1820*/  LDG.E.64.CONSTANT R10, desc[UR6][R12.64+0x8c00] ;  /* 0x008c00060c0a7981 */ /* 0x000f62000c1e9b00 */
[----:B--2---:R-:W-:-:S08]  /*1830*/  DADD R4, R4, R2 ;  /* 0x0000000004047229 */ /* 0x004fd00000000002 */
[----:B---3--:R-:W-:-:S08]  /*1840*/  DADD R4, R14, R4 ;  /* 0x000000000e047229 */ /* 0x008fd00000000004 */
[----:B----4-:R-:W-:-:S08]  /*1850*/  DADD R4, R16, R4 ;  /* 0x0000000010047229 */ /* 0x010fd00000000004 */
[----:B-----5:R-:W-:-:S08]  /*1860*/  DADD R4, R18, R4 ;  /* 0x0000000012047229 */ /* 0x020fd00000000004 */
[----:B------:R-:W-:-:S08]  /*1870*/  DADD R4, R20, R4 ;  /* 0x0000000014047229 */ /* 0x000fd00000000004 */
[----:B------:R-:W-:Y:S01]  /*1880*/  DADD R22, R22, R4 ;  /* 0x0000000016167229 */ /* 0x000fe20000000004 */
[----:B0-----:R-:W-:-:S04]  /*1890*/  IMAD.MOV.U32 R4, RZ, RZ, R26 ;  /* 0x000000ffff047224 */ /* 0x001fc800078e001a */
[----:B------:R-:W-:-:S03]  /*18a0*/  IMAD.IADD R2, R4, 0x1, -R9 ;  /* 0x0000000104027824 */ /* 0x000fc600078e0a09 */
[----:B------:R-:W-:Y:S02]  /*18b0*/  DADD R22, R24, R22 ;  /* 0x0000000018167229 */ /* 0x000fe40000000016 */
[----:B------:R-:W-:-:S06]  /*18c0*/  ISETP.GE.AND P0, PT, R2, 0x1400, PT ;  /* 0x000014000200780c */ /* 0x000fcc0003f06270 */
[----:B------:R-:W-:-:S07]  /*18d0*/  DADD R2, R10, R22 ;  /* 0x000000000a027229 */ /* 0x000fce0000000016 */
[----:B------:R-:W-:Y:S05]  /*18e0*/  @!P0 BRA `(.L_x_18) ;  /* 0x0000000800348947 */ /* 0x000fea0003800000 */
[----:B------:R-:W-:-:S05]  /*18f0*/  VIADD R9, R9, 0x1400 ;  /* 0x0000140009097836 */ /* 0x000fca0000000000 */
[----:B------:R-:W-:-:S13]  /*1900*/  ISETP.GT.AND P0, PT, R9, R8, PT ;  /* 0x000000080900720c */ /* 0x000fda0003f04270 */
[----:B------:R-:W-:Y:S05]  /*1910*/  @!P0 BRA `(.L_x_19) ;  /* 0xfffffffc00a08947 */ /* 0x000fea000383ffff */
.L_x_17:
[----:B------:R-:W-:-:S13]  /*1920*/  ISETP.GE.AND P0, PT, R9, R4, PT ;  /* 0x000000040900720c */ /* 0x000fda0003f06270 */
[----:B------:R-:W-:Y:S05]  /*1930*/  @P0 BRA `(.L_x_18) ;  /* 0x0000000800200947 */ /* 0x000fea0003800000 */
[----:B------:R-:W-:Y:S01]  /*1940*/  IMAD.IADD R39, R4, 0x1, -R9 ;  /* 0x0000000104277824 */ /* 0x000fe200078e0a09 */
[----:B------:R-:W-:Y:S04]  /*1950*/  BSSY.RECONVERGENT B1, `(.L_x_18) ;  /* 0x0000086000017945 */ /* 0x000fe80003800200 */
[----:B------:R-:W-:-:S13]  /*1960*/  ISETP.GE.AND P0, PT, R0, R39, PT ;  /* 0x000000270000720c */ /* 0x000fda0003f06270 */
[----:B------:R-:W-:Y:S05]  /*1970*/  @P0 BRA `(.L_x_20) ;  /* 0x00000008000c0947 */ /* 0x000fea0003800000 */
[----:B------:R-:W-:Y:S01]  /*1980*/  LOP3.LUT R5, RZ, R0, RZ, 0x33, !PT ;  /* 0x00000000ff057212 */ /* 0x000fe200078e33ff */
[----:B------:R-:W-:Y:S01]  /*1990*/  BSSY.RECONVERGENT B2, `(.L_x_21) ;  /* 0x0000017000027945 */ /* 0x000fe20003800200 */
[----:B------:R-:W-:Y:S02]  /*19a0*/  IMAD.MOV.U32 R38, RZ, RZ, R0 ;  /* 0x000000ffff267224 */ /* 0x000fe400078e0000 */
[----:B------:R-:W-:-:S04]  /*19b0*/  IADD3 R5, PT, PT, -R9, R4, R5 ;  /* 0x0000000409057210 */ /* 0x000fc80007ffe105 */
[C---:B------:R-:W-:Y:S01]  /*19c0*/  ISETP.GE.U32.AND P1, PT, R5.reuse, 0x780, PT ;  /* 0x000007800500780c */ /* 0x040fe20003f26070 */
[----:B------:R-:W-:-:S05]  /*19d0*/  IMAD.HI.U32 R4, R5, -0x33333333, RZ ;  /* 0xcccccccd05047827 */ /* 0x000fca00078e00ff */
[----:B------:R-:W-:-:S04]  /*19e0*/  SHF.R.U32.HI R4, RZ, 0x9, R4 ;  /* 0x00000009ff047819 */ /* 0x000fc80000011604 */
[----:B------:R-:W-:-:S04]  /*19f0*/  LOP3.LUT R6, R4, 0x3, RZ, 0xc0, !PT ;  /* 0x0000000304067812 */ /* 0x000fc800078ec0ff */
[----:B------:R-:W-:-:S13]  /*1a00*/  ISETP.NE.AND P0, PT, R6, 0x3, PT ;  /* 0x000000030600780c */ /* 0x000fda0003f05270 */
[----:B------:R-:W-:Y:S05]  /*1a10*/  @!P0 BRA `(.L_x_22) ;  /* 0x0000000000388947 */ /* 0x000fea0003800000 */
[----:B------:R-:W0:Y:S01]  /*1a20*/  LDC.64 R6, c[0x0][0x380] ;  /* 0x0000e000ff067b82 */ /* 0x000e220000000a00 */
[----:B------:R-:W-:Y:S02]  /*1a30*/  VIADD R4, R4, 0x1 ;  /* 0x0000000104047836 */ /* 0x000fe40000000000 */
[----:B------:R-:W-:Y:S02]  /*1a40*/  IMAD.IADD R11, R0, 0x1, R9 ;  /* 0x00000001000b7824 */ /* 0x000fe400078e0209 */
[----:B------:R-:W-:Y:S01]  /*1a50*/  IMAD.MOV.U32 R38, RZ, RZ, R0 ;  /* 0x000000ffff267224 */ /* 0x000fe200078e0000 */
[----:B------:R-:W-:-:S05]  /*1a60*/  LOP3.LUT R4, R4, 0x3, RZ, 0xc0, !PT ;  /* 0x0000000304047812 */ /* 0x000fca00078ec0ff */
[----:B------:R-:W-:-:S07]  /*1a70*/  IMAD.MOV R8, RZ, RZ, -R4 ;  /* 0x000000ffff087224 */ /* 0x000fce00078e0a04 */
.L_x_23:
[----:B0-----:R-:W-:-:S06]  /*1a80*/  IMAD.WIDE.U32 R4, R11, 0x8, R6 ;  /* 0x000000080b047825 */ /* 0x001fcc00078e0006 */
[----:B------:R-:W2:Y:S01]  /*1a90*/  LDG.E.64.CONSTANT R4, desc[UR6][R4.64] ;  /* 0x0000000604047981 */ /* 0x000ea2000c1e9b00 */
[----:B------:R-:W-:Y:S02]  /*1aa0*/  VIADD R8, R8, 0x1 ;  /* 0x0000000108087836 */ /* 0x000fe40000000000 */
[----:B------:R-:W-:Y:S02]  /*1ab0*/  VIADD R38, R38, 0x280 ;  /* 0x0000028026267836 */ /* 0x000fe40000000000 */
[----:B------:R-:W-:Y:S01]  /*1ac0*/  VIADD R11, R11, 0x280 ;  /* 0x000002800b0b7836 */ /* 0x000fe20000000000 */
[----:B------:R-:W-:Y:S01]  /*1ad0*/  ISETP.NE.AND P0, PT, R8, RZ, PT ;  /* 0x000000ff0800720c */ /* 0x000fe20003f05270 */
[----:B--2---:R-:W-:-:S12]  /*1ae0*/  DADD R2, R4, R2 ;  /* 0x0000000004027229 */ /* 0x004fd80000000002 */
[----:B------:R-:W-:Y:S05]  /*1af0*/  @P0 BRA `(.L_x_23) ;  /* 0xfffffffc00e00947 */ /* 0x000fea000383ffff */
.L_x_22:
[----:B------:R-:W-:Y:S05]  /*1b00*/  BSYNC.RECONVERGENT B2 ;  /* 0x0000000000027941 */ /* 0x000fea0003800200 */
.L_x_21:
[----:B------:R-:W-:Y:S05]  /*1b10*/  @!P1 BRA `(.L_x_20) ;  /* 0x0000000400a49947 */ /* 0x000fea0003800000 */
[----:B------:R-:W0:Y:S01]  /*1b20*/  LDCU.64 UR4, c[0x0][0x380] ;  /* 0x00007000ff0477ac */ /* 0x000e220008000a00 */
[----:B------:R-:W-:Y:S01]  /*1b30*/  IMAD.IADD R7, R39, 0x1, -R38 ;  /* 0x0000000127077824 */ /* 0x000fe200078e0a26 */
[C---:B------:R-:W-:Y:S01]  /*1b40*/  IADD3 R5, P0, PT, R38.reuse, R9, RZ ;  /* 0x0000000926057210 */ /* 0x040fe20007f1e0ff */
[----:B------:R-:W-:Y:S01]  /*1b50*/  BSSY.RECONVERGENT B2, `(.L_x_24) ;  /* 0x000003a000027945 */ /* 0x000fe20003800200 */
[----:B------:R-:W-:Y:S02]  /*1b60*/  IMAD.IADD R40, R38, 0x1, R9 ;  /* 0x0000000126287824 */ /* 0x000fe400078e0209 */
[----:B------:R-:W-:Y:S01]  /*1b70*/  ISETP.GT.AND P1, PT, R7, 0x1e00, PT ;  /* 0x00001e000700780c */ /* 0x000fe20003f24270 */
[----:B------:R-:W-:Y:S01]  /*1b80*/  IMAD.X R6, RZ, RZ, RZ, P0 ;  /* 0x000000ffff067224 */ /* 0x000fe200000e06ff */
[----:B0-----:R-:W-:-:S04]  /*1b90*/  LEA R4, P0, R5, UR4, 0x3 ;  /* 0x0000000405047c11 */ /* 0x001fc8000f8018ff */
[----:B------:R-:W-:Y:S02]  /*1ba0*/  LEA.HI.X R5, R5, UR5, R6, 0x3, P0 ;  /* 0x0000000505057c11 */ /* 0x000fe400080f1c06 */
[----:B------:R-:W-:-:S05]  /*1bb0*/  IADD3 R4, P0, PT, R4, 0x2800, RZ ;  /* 0x0000280004047810 */ /* 0x000fca0007f1e0ff */
[----:B------:R-:W-:Y:S01]  /*1bc0*/  IMAD.X R5, RZ, RZ, R5, P0 ;  /* 0x000000ffff057224 */ /* 0x000fe200000e0605 */
[----:B------:R-:W-:Y:S01]  /*1bd0*/  PLOP3.LUT P0, PT, PT, PT, PT, 0x80, 0x8 ;  /* 0x000000000008781c */ /* 0x000fe20003f0f070 */
[----:B------:R-:W-:-:S12]  /*1be0*/  @!P1 BRA `(.L_x_25) ;  /* 0x0000000000c09947 */ /* 0x000fd80003800000 */
[----:B------:R-:W-:Y:S01]  /*1bf0*/  PLOP3.LUT P0, PT, PT, PT, PT, 0x8, 0x80 ;  /* 0x000000000080781c */ /* 0x000fe20003f0e170 */
[----:B------:R-:W-:-:S12]  /*1c00*/  VIADD R41, R39, 0xffffe200 ;  /* 0xffffe20027297836 */ /* 0x000fd80000000000 */
.L_x_26:
[----:B------:R-:W0:Y:S01]  /*1c10*/  LDC.64 R30, c[0x0][0x380] ;  /* 0x0000e000ff1e7b82 */ /* 0x000e220000000a00 */
[----:B------:R-:W2:Y:S04]  /*1c20*/  LDG.E.64.CONSTANT R8, desc[UR6][R4.64+-0x1400] ;  /* 0xffec000604087981 */ /* 0x000ea8000c1e9b00 */
[----:B------:R-:W3:Y:S01]  /*1c30*/  LDG.E.64.CONSTANT R10, desc[UR6][R4.64] ;  /* 0x00000006040a7981 */ /* 0x000ee2000c1e9b00 */
[----:B------:R-:W-:-:S03]  /*1c40*/  VIADD R15, R40, 0xa00 ;  /* 0x00000a00280f7836 */ /* 0x000fc60000000000 */
[----:B------:R-:W4:Y:S04]  /*1c50*/  LDG.E.64.CONSTANT R12, desc[UR6][R4.64+0x1400] ;  /* 0x00140006040c7981 */ /* 0x000f28000c1e9b00 */
[----:B------:R-:W5:Y:S04]  /*1c60*/  LDG.E.64.CONSTANT R16, desc[UR6][R4.64+0x3c00] ;  /* 0x003c000604107981 */ /* 0x000f68000c1e9b00 */
[----:B------:R-:W5:Y:S01]  /*1c70*/  LDG.E.64.CONSTANT R18, desc[UR6][R4.64+0x5000] ;  /* 0x0050000604127981 */ /* 0x000f62000c1e9b00 */
[----:B------:R-:W-:-:S03]  /*1c80*/  VIADD R23, R40, 0x1400 ;  /* 0x0000140028177836 */ /* 0x000fc60000000000 */
[----:B------:R-:W5:Y:S01]  /*1c90*/  LDG.E.64.CONSTANT R20, desc[UR6][R4.64+0x6400] ;  /* 0x0064000604147981 */ /* 0x000f62000c1e9b00 */
[----:B0-----:R-:W-:-:S03]  /*1ca0*/  IMAD.WIDE.U32 R6, R40, 0x8, R30 ;  /* 0x0000000828067825 */ /* 0x001fc600078e001e */
[----:B------:R-:W5:Y:S04]  /*1cb0*/  LDG.E.64.CONSTANT R24, desc[UR6][R4.64+0x8c00] ;  /* 0x008c000604187981 */ /* 0x000f68000c1e9b00 */
[----:B------:R-:W5:Y:S04]  /*1cc0*/  LDG.E.64.CONSTANT R26, desc[UR6][R4.64+0xa000] ;  /* 0x00a00006041a7981 */ /* 0x000f68000c1e9b00 */
[----:B------:R-:W2:Y:S01]  /*1cd0*/  LDG.E.64.CONSTANT R6, desc[UR6][R6.64] ;  /* 0x0000000606067981 */ /* 0x000ea2000c1e9b00 */
[----:B------:R-:W-:-:S03]  /*1ce0*/  IMAD.WIDE.U32 R14, R15, 0x8, R30 ;  /* 0x000000080f0e7825 */ /* 0x000fc600078e001e */
[----:B------:R-:W5:Y:S04]  /*1cf0*/  LDG.E.64.CONSTANT R28, desc[UR6][R4.64+0xb400] ;  /* 0x00b40006041c7981 */ /* 0x000f68000c1e9b00 */
[----:B------:R-:W5:Y:S01]  /*1d00*/  LDG.E.64.CONSTANT R14, desc[UR6][R14.64] ;  /* 0x000000060e0e7981 */ /* 0x000f62000c1e9b00 */
[----:B------:R-:W-:-:S03]  /*1d10*/  IMAD.WIDE.U32 R22, R23, 0x8, R30 ;  /* 0x0000000817167825 */ /* 0x000fc600078e001e */
[----:B------:R-:W5:Y:S04]  /*1d20*/  LDG.E.64.CONSTANT R34, desc[UR6][R4.64+0xf000] ;  /* 0x00f0000604227981 */ /* 0x000f68000c1e9b00 */
[----:B------:R-:W5:Y:S01]  /*1d30*/  LDG.E.64.CONSTANT R22, desc[UR6][R22.64] ;  /* 0x0000000616167981 */ /* 0x000f62000c1e9b00 */
[----:B------:R-:W-:-:S03]  /*1d40*/  VIADD R33, R40, 0x1e00 ;  /* 0x00001e0028217836 */ /* 0x000fc60000000000 */
[----:B------:R-:W5:Y:S01]  /*1d50*/  LDG.E.64.CONSTANT R36, desc[UR6][R4.64+0x10400] ;  /* 0x0104000604247981 */ /* 0x000f62000c1e9b00 */
[----:B------:R-:W-:-:S03]  /*1d60*/  IMAD.WIDE.U32 R30, R33, 0x8, R30 ;  /* 0x00000008211e7825 */ /* 0x000fc600078e001e */
[----:B------:R0:W5:Y:S04]  /*1d70*/  LDG.E.64.CONSTANT R32, desc[UR6][R4.64+0xdc00] ;  /* 0x00dc000604207981 */ /* 0x000168000c1e9b00 */
[----:B------:R-:W5:Y:S01]  /*1d80*/  LDG.E.64.CONSTANT R30, desc[UR6][R30.64] ;  /* 0x000000061e1e7981 */ /* 0x000f62000c1e9b00 */
[----:B------:R-:W-:-:S05]  /*1d90*/  VIADD R38, R38, 0x2800 ;  /* 0x0000280026267836 */ /* 0x000fca0000000000 */
[----:B------:R-:W-:Y:S02]  /*1da0*/  ISETP.GE.AND P1, PT, R38, R41, PT ;  /* 0x000000292600720c */ /* 0x000fe40003f26270 */
[----:B0-----:R-:W-:Y:S01]  /*1db0*/  IADD3 R4, P2, PT, R4, 0x14000, RZ ;  /* 0x0001400004047810 */ /* 0x001fe20007f5e0ff */
[----:B------:R-:W-:-:S04]  /*1dc0*/  VIADD R40, R40, 0x2800 ;  /* 0x0000280028287836 */ /* 0x000fc80000000000 */
[----:B------:R-:W-:Y:S01]  /*1dd0*/  IMAD.X R5, RZ, RZ, R5, P2 ;  /* 0x000000ffff057224 */ /* 0x000fe200010e0605 */
[----:B--2---:R-:W-:-:S08]  /*1de0*/  DADD R6, R6, R2 ;  /* 0x0000000006067229 */ /* 0x004fd00000000002 */
[----:B------:R-:W-:-:S08]  /*1df0*/  DADD R6, R6, R8 ;  /* 0x0000000006067229 */ /* 0x000fd00000000008 */
[----:B---3--:R-:W-:-:S08]  /*1e00*/  DADD R6, R6, R10 ;  /* 0x0000000006067229 */ /* 0x008fd0000000000a */
[----:B----4-:R-:W-:-:S08]  /*1e10*/  DADD R6, R6, R12 ;  /* 0x0000000006067229 */ /* 0x010fd0000000000c */
[----:B-----5:R-:W-:-:S08]  /*1e20*/  DADD R6, R6, R14 ;  /* 0x0000000006067229 */ /* 0x020fd0000000000e */
        /* <DEDUP_REMOVED lines=12> */
.L_x_25:
[----:B------:R-:W-:Y:S05]  /*1ef0*/  BSYNC.RECONVERGENT B2 ;  /* 0x0000000000027941 */ /* 0x000fea0003800200 */
.L_x_24:
[----:B------:R-:W-:Y:S01]  /*1f00*/  IMAD.IADD R6, R39, 0x1, -R38 ;  /* 0x0000000127067824 */ /* 0x000fe200078e0a26 */
[----:B------:R-:W-:Y:S04]  /*1f10*/  BSSY.RECONVERGENT B2, `(.L_x_27) ;  /* 0x000001d000027945 */ /* 0x000fe80003800200 */
[----:B------:R-:W-:-:S13]  /*1f20*/  ISETP.GT.AND P1, PT, R6, 0xa00, PT ;  /* 0x00000a000600780c */ /* 0x000fda0003f24270 */
[----:B------:R-:W-:Y:S05]  /*1f30*/  @!P1 BRA `(.L_x_28) ;  /* 0x0000000000689947 */ /* 0x000fea0003800000 */
[----:B------:R-:W0:Y:S01]  /*1f40*/  LDC.64 R14, c[0x0][0x380] ;  /* 0x0000e000ff0e7b82 */ /* 0x000e220000000a00 */
[----:B------:R-:W2:Y:S04]  /*1f50*/  LDG.E.64.CONSTANT R8, desc[UR6][R4.64+-0x1400] ;  /* 0xffec000604087981 */ /* 0x000ea8000c1e9b00 */
[----:B------:R-:W3:Y:S01]  /*1f60*/  LDG.E.64.CONSTANT R10, desc[UR6][R4.64] ;  /* 0x00000006040a7981 */ /* 0x000ee2000c1e9b00 */
[----:B------:R-:W-:-:S03]  /*1f70*/  VIADD R17, R40, 0xa00 ;  /* 0x00000a0028117836 */ /* 0x000fc60000000000 */
[----:B------:R-:W4:Y:S04]  /*1f80*/  LDG.E.64.CONSTANT R12, desc[UR6][R4.64+0x1400] ;  /* 0x00140006040c7981 */ /* 0x000f28000c1e9b00 */
[----:B------:R-:W5:Y:S04]  /*1f90*/  LDG.E.64.CONSTANT R18, desc[UR6][R4.64+0x5000] ;  /* 0x0050000604127981 */ /* 0x000f68000c1e9b00 */
[----:B------:R1:W5:Y:S01]  /*1fa0*/  LDG.E.64.CONSTANT R20, desc[UR6][R4.64+0x6400] ;  /* 0x0064000604147981 */ /* 0x000362000c1e9b00 */
[----:B0-----:R-:W-:-:S06]  /*1fb0*/  IMAD.WIDE.U32 R6, R40, 0x8, R14 ;  /* 0x0000000828067825 */ /* 0x001fcc00078e000e */
[----:B------:R-:W2:Y:S01]  /*1fc0*/  LDG.E.64.CONSTANT R6, desc[UR6][R6.64] ;  /* 0x0000000606067981 */ /* 0x000ea2000c1e9b00 */
[----:B------:R-:W-:-:S03]  /*1fd0*/  IMAD.WIDE.U32 R14, R17, 0x8, R14 ;  /* 0x00000008110e7825 */ /* 0x000fc600078e000e */
[----:B------:R-:W5:Y:S04]  /*1fe0*/  LDG.E.64.CONSTANT R16, desc[UR6][R4.64+0x3c00] ;  /* 0x003c000604107981 */ /* 0x000f68000c1e9b00 */
[----:B------:R-:W5:Y:S01]  /*1ff0*/  LDG.E.64.CONSTANT R14, desc[UR6][R14.64] ;  /* 0x000000060e0e7981 */ /* 0x000f62000c1e9b00 */
[----:B------:R-:W-:Y:S01]  /*2000*/  PLOP3.LUT P0, PT, PT, PT, PT, 0x8, 0x80 ;  /* 0x000000000080781c */ /* 0x000fe20003f0e170 */
[----:B------:R-:W-:Y:S02]  /*2010*/  VIADD R38, R38, 0x1400 ;  /* 0x0000140026267836 */ /* 0x000fe40000000000 */
[----:B------:R-:W-:Y:S01]  /*2020*/  VIADD R40, R40, 0x1400 ;  /* 0x0000140028287836 */ /* 0x000fe20000000000 */
[----:B--2---:R-:W-:-:S08]  /*2030*/  DADD R2, R2, R6 ;  /* 0x0000000002027229 */ /* 0x004fd00000000006 */
[----:B------:R-:W-:-:S08]  /*2040*/  DADD R2, R2, R8 ;  /* 0x0000000002027229 */ /* 0x000fd00000000008 */
[----:B---3--:R-:W-:-:S08]  /*2050*/  DADD R2, R2, R10 ;  /* 0x0000000002027229 */ /* 0x008fd0000000000a */
[----:B----4-:R-:W-:-:S08]  /*2060*/  DADD R2, R2, R12 ;  /* 0x0000000002027229 */ /* 0x010fd0000000000c */
[----:B-----5:R-:W-:-:S08]  /*2070*/  DADD R2, R2, R14 ;  /* 0x0000000002027229 */ /* 0x020fd0000000000e */
[----:B------:R-:W-:Y:S01]  /*2080*/  DADD R2, R2, R16 ;  /* 0x0000000002027229 */ /* 0x000fe20000000010 */
[----:B------:R-:W-:-:S07]  /*2090*/  IADD3 R6, P1, PT, R4, 0xa000, RZ ;  /* 0x0000a00004067810 */ /* 0x000fce0007f3e0ff */
[----:B------:R-:W-:Y:S01]  /*20a0*/  DADD R2, R2, R18 ;  /* 0x0000000002027229 */ /* 0x000fe20000000012 */
[----:B-1----:R-:W-:Y:S02]  /*20b0*/  IMAD.X R5, RZ, RZ, R5, P1 ;  /* 0x000000ffff057224 */ /* 0x002fe400008e0605 */
[----:B------:R-:W-:-:S05]  /*20c0*/  IMAD.MOV.U32 R4, RZ, RZ, R6 ;  /* 0x000000ffff047224 */ /* 0x000fca00078e0006 */
[----:B------:R-:W-:-:S11]  /*20d0*/  DADD R2, R2, R20 ;  /* 0x0000000002027229 */ /* 0x000fd60000000014 */
.L_x_28:
[----:B------:R-:W-:Y:S05]  /*20e0*/  BSYNC.RECONVERGENT B2 ;  /* 0x0000000000027941 */ /* 0x000fea0003800200 */
.L_x_27:
[----:B------:R-:W-:-:S13]  /*20f0*/  ISETP.LT.OR P0, PT, R38, R39, P0 ;  /* 0x000000272600720c */ /* 0x000fda0000701670 */
[----:B------:R-:W-:Y:S05]  /*2100*/  @!P0 BRA `(.L_x_20) ;  /* 0x0000000000288947 */ /* 0x000fea0003800000 */
[----:B------:R-:W0:Y:S01]  /*2110*/  LDC.64 R6, c[0x0][0x380] ;  /* 0x0000e000ff067b82 */ /* 0x000e220000000a00 */
[----:B------:R-:W2:Y:S04]  /*2120*/  LDG.E.64.CONSTANT R8, desc[UR6][R4.64] ;  /* 0x0000000604087981 */ /* 0x000ea8000c1e9b00 */
[----:B------:R-:W3:Y:S01]  /*2130*/  LDG.E.64.CONSTANT R10, desc[UR6][R4.64+0x1400] ;  /* 0x00140006040a7981 */ /* 0x000ee2000c1e9b00 */
[----:B0-----:R-:W-:-:S03]  /*2140*/  IMAD.WIDE.U32 R40, R40, 0x8, R6 ;  /* 0x0000000828287825 */ /* 0x001fc600078e0006 */
[----:B------:R-:W4:Y:S04]  /*2150*/  LDG.E.64.CONSTANT R6, desc[UR6][R4.64+-0x1400] ;  /* 0xffec000604067981 */ /* 0x000f28000c1e9b00 */
[----:B------:R-:W5:Y:S02]  /*2160*/  LDG.E.64.CONSTANT R40, desc[UR6][R40.64] ;  /* 0x0000000628287981 */ /* 0x000f64000c1e9b00 */
[----:B-----5:R-:W-:-:S08]  /*2170*/  DADD R2, R2, R40 ;  /* 0x0000000002027229 */ /* 0x020fd00000000028 */
[----:B----4-:R-:W-:-:S08]  /*2180*/  DADD R2, R2, R6 ;  /* 0x0000000002027229 */ /* 0x010fd00000000006 */
[----:B--2---:R-:W-:-:S08]  /*2190*/  DADD R2, R2, R8 ;  /* 0x0000000002027229 */ /* 0x004fd00000000008 */
[----:B---3--:R-:W-:-:S11]  /*21a0*/  DADD R2, R2, R10 ;  /* 0x0000000002027229 */ /* 0x008fd6000000000a */
.L_x_20:
[----:B------:R-:W-:Y:S05]  /*21b0*/  BSYNC.RECONVERGENT B1 ;  /* 0x0000000000017941 */ /* 0x000fea0003800200 */
.L_x_18:
[----:B------:R-:W-:Y:S04]  /*21c0*/  SHFL.DOWN PT, R4, R2, 0x1, 0x1f ;  /* 0x08201f0002047f89 */ /* 0x000fe800000e0000 */
[----:B------:R-:W0:Y:S01]  /*21d0*/  SHFL.DOWN P0, R5, R3, 0x1, 0x1f ;  /* 0x08201f0003057f89 */ /* 0x000e220000000000 */
[----:B------:R-:W1:Y:S01]  /*21e0*/  S2R R10, SR_LANEID ;  /* 0x00000000000a7919 */ /* 0x000e620000000000 */
[----:B0-----:R-:W-:-:S10]  /*21f0*/  DADD R4, R4, R2 ;  /* 0x0000000004047229 */ /* 0x001fd40000000002 */
[----:B------:R-:W-:Y:S02]  /*2200*/  FSEL R6, R4, R2, P0 ;  /* 0x0000000204067208 */ /* 0x000fe40000000000 */
[----:B------:R-:W-:Y:S02]  /*2210*/  FSEL R7, R5, R3, P0 ;  /* 0x0000000305077208 */ /* 0x000fe40000000000 */
[----:B-1----:R-:W-:Y:S01]  /*2220*/  ISETP.NE.AND P1, PT, R10, RZ, PT ;  /* 0x000000ff0a00720c */ /* 0x002fe20003f25270 */
[----:B------:R-:W-:Y:S04]  /*2230*/  SHFL.DOWN PT, R4, R6, 0x2, 0x1f ;  /* 0x08401f0006047f89 */ /* 0x000fe800000e0000 */
[----:B------:R-:W0:Y:S02]  /*2240*/  SHFL.DOWN P0, R5, R7, 0x2, 0x1f ;  /* 0x08401f0007057f89 */ /* 0x000e240000000000 */
        /* <DEDUP_REMOVED lines=9> */
[----:B------:R-:W-:Y:S01]  /*22e0*/  @!P1 MOV R8, 0x400 ;  /* 0x0000040000089802 */ /* 0x000fe20000000f00 */
[----:B------:R-:W-:Y:S04]  /*22f0*/  SHFL.DOWN PT, R2, R4, 0x8, 0x1f ;  /* 0x09001f0004027f89 */ /* 0x000fe800000e0000 */
[----:B------:R-:W1:Y:S02]  /*2300*/  SHFL.DOWN P0, R3, R5, 0x8, 0x1f ;  /* 0x09001f0005037f89 */ /* 0x000e640000000000 */
[----:B-1----:R-:W-:Y:S01]  /*2310*/  DADD R2, R2, R4 ;  /* 0x0000000002027229 */ /* 0x002fe20000000004 */
[----:B0-----:R-:W-:-:S09]  /*2320*/  @!P1 LEA R9, R9, R8, 0x18 ;  /* 0x0000000809099211 */ /* 0x001fd200078ec0ff */
[----:B------:R-:W-:Y:S02]  /*2330*/  FSEL R6, R2, R4, P0 ;  /* 0x0000000402067208 */ /* 0x000fe40000000000 */
[----:B------:R-:W-:Y:S02]  /*2340*/  FSEL R7, R3, R5, P0 ;  /* 0x0000000503077208 */ /* 0x000fe40000000000 */
[----:B------:R-:W-:Y:S01]  /*2350*/  @!P1 SHF.R.U32.HI R4, RZ, 0x2, R0 ;  /* 0x00000002ff049819 */ /* 0x000fe20000011600 */
[----:B------:R-:W-:Y:S03]  /*2360*/  SHFL.DOWN PT, R2, R6, 0x10, 0x1f ;  /* 0x0a001f0006027f89 */ /* 0x000fe600000e0000 */
[----:B------:R-:W-:Y:S01]  /*2370*/  @!P1 LOP3.LUT R4, R4, 0xf8, RZ, 0xc0, !PT ;  /* 0x000000f804049812 */ /* 0x000fe200078ec0ff */
[----:B------:R-:W0:Y:S04]  /*2380*/  SHFL.DOWN P0, R3, R7, 0x10, 0x1f ;  /* 0x0a001f0007037f89 */ /* 0x000e280000000000 */
        /* <DEDUP_REMOVED lines=8> */
[----:B------:R-:W1:Y:S01]  /*2410*/  S2UR UR5, SR_CgaCtaId ;  /* 0x00000000000579c3 */ /* 0x000e620000008800 */
[----:B------:R-:W-:Y:S02]  /*2420*/  UMOV UR4, 0x400 ;  /* 0x0000040000047882 */ /* 0x000fe40000000000 */
[----:B-1----:R-:W-:-:S09]  /*2430*/  ULEA UR4, UR5, UR4, 0x18 ;  /* 0x0000000405047291 */ /* 0x002fd2000f8ec0ff */
[----:B0-----:R-:W0:Y:S04]  /*2440*/  LDS.128 R8, [UR4+0x20] ;  /* 0x00002004ff087984 */ /* 0x001e280008000c00 */
[----:B------:R-:W1:Y:S04]  /*2450*/  LDS.128 R16, [UR4+0x30] ;  /* 0x00003004ff107984 */ /* 0x000e680008000c00 */
[----:B------:R-:W2:Y:S01]  /*2460*/  LDS.128 R4, [UR4+0x40] ;  /* 0x00004004ff047984 */ /* 0x000ea20008000c00 */
        /* <DEDUP_REMOVED lines=25> */
[----:B0-----:R-:W-:-:S11]  /*2600*/  DADD R12, R2, R8 ;  /* 0x00000000020c7229 */ /* 0x001fd60000000008 */
.L_x_16:
[----:B------:R-:W-:Y:S05]  /*2610*/  BSYNC.RECONVERGENT B0 ;  /* 0x0000000000007941 */ /* 0x000fea0003800200 */
.L_x_1:
[----:B------:R-:W-:Y:S05]  /*2620*/  @P0 EXIT ;  /* 0x000000000000094d */ /* 0x000fea0003800000 */
[----:B------:R-:W0:Y:S01]  /*2630*/  LDCU.64 UR4, c[0x0][0x398] ;  /* 0x00007300ff0477ac */ /* 0x000e220008000a00 */
[----:B------:R-:W3:Y:S01]  /*2640*/  LDC.64 R2, c[0x0][0x388] ;  /* 0x0000e200ff027b82 */ /* 0x000ee20000000a00 */
[----:B012---:R-:W-:-:S07]  /*2650*/  DADD R12, R12, UR4 ;  /* 0x000000040c0c7e29 */ /* 0x007fce0008000000 */
[----:B---3--:R-:W-:Y:S01]  /*2660*/  STG.E.64 desc[UR6][R2.64], R12 ;  /* 0x0000000c02007986 */ /* 0x008fe2000c101b06 */
[----:B------:R-:W-:Y:S05]  /*2670*/  EXIT ;  /* 0x000000000000794d */ /* 0x000fea0003800000 */
.L_x_29:
[----:B------:R-:W-:-:S00]  /*2680*/  BRA `(.L_x_29) ;  /* 0xfffffffc00fc7947 */ /* 0x000fc0000383ffff */
[----:B------:R-:W-:-:S00]  /*2690*/  NOP ;  /* 0x0000000000007918 */ /* 0x000fc00000000000 */
        /* <DEDUP_REMOVED lines=14> */
.L_x_85:


//--------------------- .text._ZN3cub18CUB_300001_SM_10006detail6reduce18DeviceReduceKernelINS2_10policy_hubIdjN4cuda3std3__44plusIvEEE10Policy1000EPdjS9_dNS7_10__identityEEEvT0_PT3_T1_NS0_13GridEvenShareISH_EET2_T4_ --------------------------
	.section	.text._ZN3cub18CUB_300001_SM_10006detail6reduce18DeviceReduceKernelINS2_10policy_hubIdjN4cuda3std3__44plusIvEEE10Policy1000EPdjS9_dNS7_10__identityEEEvT0_PT3_T1_NS0_13GridEvenShareISH_EET2_T4_,"ax",@progbits
	.align	128
        .global         _ZN3cub18CUB_300001_SM_10006detail6reduce18DeviceReduceKernelINS2_10policy_hubIdjN4cuda3std3__44plusIvEEE10Policy1000EPdjS9_dNS7_10__identityEEEvT0_PT3_T1_NS0_13GridEvenShareISH_EET2_T4_
        .type           _ZN3cub18CUB_300001_SM_10006detail6reduce18DeviceReduceKernelINS2_10policy_hubIdjN4cuda3std3__44plusIvEEE10Policy1000EPdjS9_dNS7_10__identityEEEvT0_PT3_T1_NS0_13GridEvenShareISH_EET2_T4_,@function
        .size           _ZN3cub18CUB_300001_SM_10006detail6reduce18DeviceReduceKernelINS2_10policy_hubIdjN4cuda3std3__44plusIvEEE10Policy1000EPdjS9_dNS7_10__identityEEEvT0_PT3_T1_NS0_13GridEvenShareISH_EET2_T4_,(.L_x_86 - _ZN3cub18CUB_300001_SM_10006detail6reduce18DeviceReduceKernelINS2_10policy_hubIdjN4cuda3std3__44plusIvEEE10Policy1000EPdjS9_dNS7_10__identityEEEvT0_PT3_T1_NS0_13GridEvenShareISH_EET2_T4_)
        .other          _ZN3cub18CUB_300001_SM_10006detail6reduce18DeviceReduceKernelINS2_10policy_hubIdjN4cuda3std3__44plusIvEEE10Policy1000EPdjS9_dNS7_10__identityEEEvT0_PT3_T1_NS0_13GridEvenShareISH_EET2_T4_,@"STO_CUDA_ENTRY STV_DEFAULT"
_ZN3cub18CUB_300001_SM_10006detail6reduce18DeviceReduceKernelINS2_10policy_hubIdjN4cuda3std3__44plusIvEEE10Policy1000EPdjS9_dNS7_10__identityEEEvT0_PT3_T1_NS0_13GridEvenShareISH_EET2_T4_:
.text._ZN3cub18CUB_300001_SM_10006detail6reduce18DeviceReduceKernelINS2_10policy_hubIdjN4cuda3std3__44plusIvEEE10Policy1000EPdjS9_dNS7_10__identityEEEvT0_PT3_T1_NS0_13GridEvenShareISH_EET2_T4_:
[----:B------:R-:W-:Y:S08]  /*0000*/  LDC R1, c[0x0][0x37c] ;  /* 0x0000df00ff017b82 */ /* 0x000ff00000000800 */
[----:B------:R-:W0:Y:S01]  /*0010*/  S2UR UR10, SR_CTAID.X ;  /* 0x00000000000a79c3 */ /* 0x000e220000002500 */
[----:B------:R-:W1:Y:S01]  /*0020*/  LDCU.64 UR12, c[0x0][0x3a8] ;  /* 0x00007500ff0c77ac */ /* 0x000e620008000a00 */
[----:B------:R-:W-:Y:S01]  /*0030*/  BSSY.RECONVERGENT B0, `(.L_x_30) ;  /* 0x00001d9000007945 */ /* 0x000fe20003800200 */
[----:B------:R-:W2:Y:S01]  /*0040*/  LDCU.64 UR8, c[0x0][0x358] ;  /* 0x00006b00ff0877ac */ /* 0x000ea20008000a00 */
[----:B-1----:R-:W-:Y:S01]  /*0050*/  IMAD.U32 R4, RZ, RZ, UR12 ;  /* 0x0000000cff047e24 */ /* 0x002fe2000f8e00ff */
[----:B------:R-:W-:-:S02]  /*0060*/  UIMAD UR7, UR13, 0x1400, URZ ;  /* 0x000014000d0778a4 */ /* 0x000fc4000f8e02ff */
[----:B0-----:R-:W-:-:S06]  /*0070*/  UIMAD UR4, UR10, 0x1400, URZ ;  /* 0x000014000a0478a4 */ /* 0x001fcc000f8e02ff */
[----:B------:R-:W-:-:S05]  /*0080*/  VIADD R2, R4, -UR4 ;  /* 0x8000000404027c36 */ /* 0x000fca0008000000 */
[----:B------:R-:W-:-:S13]  /*0090*/  ISETP.GT.U32.AND P0, PT, R2, 0x13ff, PT ;  /* 0x000013ff0200780c */ /* 0x000fda0003f04070 */
[----:B--2---:R-:W-:Y:S05]  /*00a0*/  @P0 BRA `(.L_x_31) ;  /* 0x0000001000300947 */ /* 0x004fea0003800000 */
[----:B------:R-:W0:Y:S01]  /*00b0*/  S2R R3, SR_TID.X ;  /* 0x0000000000037919 */ /* 0x000e220000002100 */
[----:B------:R-:W-:Y:S01]  /*00c0*/  BSSY.RECONVERGENT B1, `(.L_x_32) ;  /* 0x000000a000017945 */ /* 0x000fe20003800200 */
[----:B------:R-:W-:Y:S02]  /*00d0*/  CS2R R6, SRZ ;  /* 0x0000000000067805 */ /* 0x000fe4000001ff00 */
[----:B0-----:R-:W-:Y:S01]  /*00e0*/  ISETP.GE.U32.AND P0, PT, R3, R2, PT ;  /* 0x000000020300720c */ /* 0x001fe20003f06070 */
[----:B------:R-:W-:-:S12]  /*00f0*/  IMAD.MOV.U32 R11, RZ, RZ, R3 ;  /* 0x000000ffff0b7224 */ /* 0x000fd800078e0003 */
[----:B------:R-:W-:Y:S05]  /*0100*/  @P0 BRA `(.L_x_33) ;  /* 0x0000000000140947 */ /* 0x000fea0003800000 */
[----:B------:R-:W0:Y:S01]  /*0110*/  LDC.64 R6, c[0x0][0x380] ;  /* 0x0000e000ff067b82 */ /* 0x000e220000000a00 */
[----:B------:R-:W-:-:S04]  /*0120*/  VIADD R5, R3, UR4 ;  /* 0x0000000403057c36 */ /* 0x000fc80008000000 */
[----:B0-----:R-:W-:-:S06]  /*0130*/  IMAD.WIDE.U32 R6, R5, 0x8, R6 ;  /* 0x0000000805067825 */ /* 0x001fcc00078e0006 */
[----:B------:R-:W5:Y:S01]  /*0140*/  LDG.E.64.CONSTANT R6, desc[UR8][R6.64] ;  /* 0x0000000806067981 */ /* 0x000f62000c1e9b00 */
[----:B------:R-:W-:-:S07]  /*0150*/  VIADD R11, R3, 0x280 ;  /* 0x00000280030b7836 */ /* 0x000fce0000000000 */
.L_x_33:
[----:B------:R-:W-:Y:S05]  /*0160*/  BSYNC.RECONVERGENT B1 ;  /* 0x0000000000017941 */ /* 0x000fea0003800200 */
.L_x_32:
[----:B------:R-:W-:Y:S01]  /*0170*/  ISETP.GE.U32.AND P0, PT, R11, R2, PT ;  /* 0x000000020b00720c */ /* 0x000fe20003f06070 */
[----:B------:R-:W-:-:S12]  /*0180*/  BSSY.RECONVERGENT B1, `(.L_x_34) ;  /* 0x0000031000017945 */ /* 0x000fd80003800200 */
[----:B------:R-:W-:Y:S05]  /*0190*/  @P0 BRA `(.L_x_35) ;  /* 0x0000000000bc0947 */ /* 0x000fea0003800000 */
[----:B------:R-:W-:Y:S01]  /*01a0*/  LOP3.LUT R5, RZ, R11, RZ, 0x33, !PT ;  /* 0x0000000bff057212 */ /* 0x000fe200078e33ff */
[----:B------:R-:W-:Y:S03]  /*01b0*/  BSSY.RECONVERGENT B2, `(.L_x_36) ;  /* 0x0000015000027945 */ /* 0x000fe60003800200 */
[----:B------:R-:W-:-:S04]  /*01c0*/  IADD3 R5, PT, PT, R4, -UR4, R5 ;  /* 0x8000000404057c10 */ /* 0x000fc8000fffe005 */
        /* <DEDUP_REMOVED lines=8> */
[----:B------:R-:W-:-:S03]  /*0250*/  VIADD R13, R11, UR4 ;  /* 0x000000040b0d7c36 */ /* 0x000fc60008000000 */
[----:B------:R-:W-:-:S05]  /*0260*/  LOP3.LUT R0, R0, 0x3, RZ, 0xc0, !PT ;  /* 0x0000000300007812 */ /* 0x000fca00078ec0ff */
[----:B------:R-:W-:-:S07]  /*0270*/  IMAD.MOV R0, RZ, RZ, -R0 ;  /* 0x000000ffff007224 */ /* 0x000fce00078e0a00 */
.L_x_38:
[----:B0-----:R-:W-:-:S06]  /*0280*/  IMAD.WIDE.U32 R4, R13, 0x8, R8 ;  /* 0x000000080d047825 */ /* 0x001fcc00078e0008 */
[----:B------:R-:W2:Y:S01]  /*0290*/  LDG.E.64.CONSTANT R4, desc[UR8][R4.64] ;  /* 0x0000000804047981 */ /* 0x000ea2000c1e9b00 */
[----:B------:R-:W-:Y:S02]  /*02a0*/  VIADD R0, R0, 0x1 ;  /* 0x0000000100007836 */ /* 0x000fe40000000000 */
[----:B------:R-:W-:Y:S02]  /*02b0*/  VIADD R11, R11, 0x280 ;  /* 0x000002800b0b7836 */ /* 0x000fe40000000000 */
[----:B------:R-:W-:Y:S01]  /*02c0*/  VIADD R13, R13, 0x280 ;  /* 0x000002800d0d7836 */ /* 0x000fe20000000000 */
[----:B------:R-:W-:Y:S01]  /*02d0*/  ISETP.NE.AND P1, PT, R0, RZ, PT ;  /* 0x000000ff0000720c */ /* 0x000fe20003f25270 */
[----:B--2--5:R-:W-:-:S12]  /*02e0*/  DADD R6, R4, R6 ;  /* 0x0000000004067229 */ /* 0x024fd80000000006 */
[----:B------:R-:W-:Y:S05]  /*02f0*/  @P1 BRA `(.L_x_38) ;  /* 0xfffffffc00e01947 */ /* 0x000fea000383ffff */
.L_x_37:
[----:B------:R-:W-:Y:S05]  /*0300*/  BSYNC.RECONVERGENT B2 ;  /* 0x0000000000027941 */ /* 0x000fea0003800200 */
.L_x_36:
[----:B------:R-:W-:Y:S05]  /*0310*/  @!P0 BRA `(.L_x_35) ;  /* 0x00000000005c8947 */ /* 0x000fea0003800000 */
[----:B------:R-:W0:Y:S01]  /*0320*/  LDC.64 R4, c[0x0][0x380] ;  /* 0x0000e000ff047b82 */ /* 0x000e220000000a00 */
[C---:B------:R-:W-:Y:S02]  /*0330*/  VIADD R0, R11.reuse, 0x500 ;  /* 0x000005000b007836 */ /* 0x040fe40000000000 */
[----:B------:R-:W-:-:S07]  /*0340*/  VIADD R9, R11, UR4 ;  /* 0x000000040b097c36 */ /* 0x000fce0008000000 */
.L_x_39:
[----:B0-----:R-:W-:-:S04]  /*0350*/  IMAD.WIDE.U32 R10, R9, 0x8, R4 ;  /* 0x00000008090a7825 */ /* 0x001fc800078e0004 */
[C---:B------:R-:W-:Y:S02]  /*0360*/  VIADD R13, R9.reuse, 0x280 ;  /* 0x00000280090d7836 */ /* 0x040fe40000000000 */
[----:B------:R-:W2:Y:S01]  /*0370*/  LDG.E.64.CONSTANT R10, desc[UR8][R10.64] ;  /* 0x000000080a0a7981 */ /* 0x000ea2000c1e9b00 */
[----:B------:R-:W-:Y:S02]  /*0380*/  VIADD R17, R9, 0x500 ;  /* 0x0000050009117836 */ /* 0x000fe40000000000 */
[----:B------:R-:W-:-:S04]  /*0390*/  IMAD.WIDE.U32 R12, R13, 0x8, R4 ;  /* 0x000000080d0c7825 */ /* 0x000fc800078e0004 */
[--C-:B------:R-:W-:Y:S02]  /*03a0*/  IMAD.WIDE.U32 R16, R17, 0x8, R4.reuse ;  /* 0x0000000811107825 */ /* 0x100fe400078e0004 */
[----:B------:R-:W3:Y:S02]  /*03b0*/  LDG.E.64.CONSTANT R12, desc[UR8][R12.64] ;  /* 0x000000080c0c7981 */ /* 0x000ee4000c1e9b00 */
[----:B------:R-:W-:Y:S02]  /*03c0*/  VIADD R15, R9, 0x780 ;  /* 0x00000780090f7836 */ /* 0x000fe40000000000 */
[----:B------:R-:W4:Y:S02]  /*03d0*/  LDG.E.64.CONSTANT R16, desc[UR8][R16.64] ;  /* 0x0000000810107981 */ /* 0x000f24000c1e9b00 */
[----:B------:R-:W-:-:S06]  /*03e0*/  IMAD.WIDE.U32 R14, R15, 0x8, R4 ;  /* 0x000000080f0e7825 */ /* 0x000fcc00078e0004 */
[----:B------:R-:W4:Y:S01]  /*03f0*/  LDG.E.64.CONSTANT R14, desc[UR8][R14.64] ;  /* 0x000000080e0e7981 */ /* 0x000f22000c1e9b00 */
[----:B------:R-:W-:Y:S01]  /*0400*/  VIADD R9, R9, 0xa00 ;  /* 0x00000a0009097836 */ /* 0x000fe20000000000 */
[----:B--2--5:R-:W-:Y:S01]  /*0410*/  DADD R6, R10, R6 ;  /* 0x000000000a067229 */ /* 0x024fe20000000006 */
[C---:B------:R-:W-:Y:S02]  /*0420*/  VIADD R11, R0.reuse, 0x500 ;  /* 0x00000500000b7836 */ /* 0x040fe40000000000 */
[----:B------:R-:W-:-:S03]  /*0430*/  VIADD R0, R0, 0xa00 ;  /* 0x00000a0000007836 */ /* 0x000fc60000000000 */
[----:B------:R-:W-:Y:S02]  /*0440*/  ISETP.GE.AND P0, PT, R11, R2, PT ;  /* 0x000000020b00720c */ /* 0x000fe40003f06270 */
[----:B---3--:R-:W-:-:S08]  /*0450*/  DADD R6, R6, R12 ;  /* 0x0000000006067229 */ /* 0x008fd0000000000c */
[----:B----4-:R-:W-:-:S08]  /*0460*/  DADD R6, R6, R16 ;  /* 0x0000000006067229 */ /* 0x010fd00000000010 */
[----:B------:R-:W-:Y:S01]  /*0470*/  DADD R6, R6, R14 ;  /* 0x0000000006067229 */ /* 0x000fe2000000000e */
[----:B------:R-:W-:Y:S10]  /*0480*/  @!P0 BRA `(.L_x_39) ;  /* 0xfffffffc00b08947 */ /* 0x000ff4000383ffff */
.L_x_35:
[----:B------:R-:W-:Y:S05]  /*0490*/  BSYNC.RECONVERGENT B1 ;  /* 0x0000000000017941 */ /* 0x000fea0003800200 */
.L_x_34:
[----:B------:R-:W-:-:S13]  /*04a0*/  ISETP.GE.U32.AND P0, PT, R2, 0x280, PT ;  /* 0x000002800200780c */ /* 0x000fda0003f06070 */
[----:B------:R-:W-:Y:S05]  /*04b0*/  @!P0 BRA `(.L_x_40) ;  /* 0x0000000400188947 */ /* 0x000fea0003800000 */
[----:B-----5:R-:W-:Y:S04]  /*04c0*/  SHFL.DOWN PT, R4, R6, 0x1, 0x1f ;  /* 0x08201f0006047f89 */ /* 0x020fe800000e0000 */
[----:B------:R-:W0:Y:S01]  /*04d0*/  SHFL.DOWN P0, R5, R7, 0x1, 0x1f ;  /* 0x08201f0007057f89 */ /* 0x000e220000000000 */
[----:B------:R-:W1:Y:S01]  /*04e0*/  S2R R0, SR_LANEID ;  /* 0x0000000000007919 */ /* 0x000e620000000000 */
[----:B0-----:R-:W-:-:S10]  /*04f0*/  DADD R4, R4, R6 ;  /* 0x0000000004047229 */ /* 0x001fd40000000006 */
[----:B------:R-:W-:Y:S02]  /*0500*/  FSEL R8, R4, R6, P0 ;  /* 0x0000000604087208 */ /* 0x000fe40000000000 */
[----:B------:R-:W-:-:S03]  /*0510*/  FSEL R9, R5, R7, P0 ;  /* 0x0000000705097208 */ /* 0x000fc60000000000 */
        /* <DEDUP_REMOVED lines=10> */
[----:B-1----:R-:W-:Y:S01]  /*05c0*/  ISETP.NE.AND P0, PT, R0, RZ, PT ;  /* 0x000000ff0000720c */ /* 0x002fe20003f05270 */
[----:B------:R-:W-:Y:S04]  /*05d0*/  SHFL.DOWN PT, R4, R6, 0x8, 0x1f ;  /* 0x09001f0006047f89 */ /* 0x000fe800000e0000 */
[----:B------:R-:W0:Y:S08]  /*05e0*/  SHFL.DOWN P1, R5, R7, 0x8, 0x1f ;  /* 0x09001f0007057f89 */ /* 0x000e300000020000 */
[----:B------:R-:W1:Y:S01]  /*05f0*/  @!P0 S2R R11, SR_CgaCtaId ;  /* 0x00000000000b8919 */ /* 0x000e620000008800 */
[----:B------:R-:W-:-:S02]  /*0600*/  @!P0 MOV R2, 0x400 ;  /* 0x0000040000028802 */ /* 0x000fc40000000f00 */
[----:B------:R-:W-:-:S04]  /*0610*/  @!P0 SHF.R.U32.HI R0, RZ, 0x2, R3 ;  /* 0x00000002ff008819 */ /* 0x000fc80000011603 */
[----:B------:R-:W-:Y:S01]  /*0620*/  @!P0 LOP3.LUT R0, R0, 0xf8, RZ, 0xc0, !PT ;  /* 0x000000f800008812 */ /* 0x000fe200078ec0ff */
[----:B0-----:R-:W-:-:S10]  /*0630*/  DADD R4, R4, R6 ;  /* 0x0000000004047229 */ /* 0x001fd40000000006 */
[----:B------:R-:W-:Y:S02]  /*0640*/  FSEL R8, R4, R6, P1 ;  /* 0x0000000604087208 */ /* 0x000fe40000800000 */
[----:B------:R-:W-:-:S03]  /*0650*/  FSEL R9, R5, R7, P1 ;  /* 0x0000000705097208 */ /* 0x000fc60000800000 */
[----:B------:R-:W-:Y:S01]  /*0660*/  SHFL.DOWN PT, R4, R8, 0x10, 0x1f ;  /* 0x0a001f0008047f89 */ /* 0x000fe200000e0000 */
[----:B-1----:R-:W-:-:S03]  /*0670*/  @!P0 LEA R7, R11, R2, 0x18 ;  /* 0x000000020b078211 */ /* 0x002fc600078ec0ff */
[----:B------:R-:W0:Y:S02]  /*0680*/  SHFL.DOWN P1, R5, R9, 0x10, 0x1f ;  /* 0x0a001f0009057f89 */ /* 0x000e240000020000 */
[----:B------:R-:W-:Y:S01]  /*0690*/  @!P0 IMAD.IADD R7, R0, 0x1, R7 ;  /* 0x0000000100078824 */ /* 0x000fe200078e0207 */
[----:B0-----:R-:W-:-:S10]  /*06a0*/  DADD R4, R4, R8 ;  /* 0x0000000004047229 */ /* 0x001fd40000000008 */
[----:B------:R-:W-:Y:S02]  /*06b0*/  FSEL R4, R4, R8, P1 ;  /* 0x0000000804047208 */ /* 0x000fe40000800000 */
[----:B------:R-:W-:-:S05]  /*06c0*/  FSEL R5, R5, R9, P1 ;  /* 0x0000000905057208 */ /* 0x000fca0000800000 */
[----:B------:R0:W-:Y:S01]  /*06d0*/  @!P0 STS.64 [R7+0x18], R4 ;  /* 0x0000180407008388 */ /* 0x0001e20000000a00 */
[----:B------:R-:W-:Y:S01]  /*06e0*/  BAR.SYNC.DEFER_BLOCKING 0x0 ;  /* 0x0000000000007b1d */ /* 0x000fe20000010000 */
[----:B------:R-:W-:-:S13]  /*06f0*/  ISETP.NE.AND P0, PT, R3, RZ, PT ;  /* 0x000000ff0300720c */ /* 0x000fda0003f05270 */
[----:B0-----:R-:W-:Y:S05]  /*0700*/  @P0 BRA `(.L_x_41) ;  /* 0x0000001400ac0947 */ /* 0x001fea0003800000 */
[----:B------:R-:W0:Y:S01]  /*0710*/  S2UR UR5, SR_CgaCtaId ;  /* 0x00000000000579c3 */ /* 0x000e220000008800 */
[----:B------:R-:W-:Y:S02]  /*0720*/  UMOV UR4, 0x400 ;  /* 0x0000040000047882 */ /* 0x000fe40000000000 */
[----:B0-----:R-:W-:-:S09]  /*0730*/  ULEA UR4, UR5, UR4, 0x18 ;  /* 0x0000000405047291 */ /* 0x001fd2000f8ec0ff */
[----:B------:R-:W0:Y:S04]  /*0740*/  LDS.128 R16, [UR4+0x20] ;  /* 0x00002004ff107984 */ /* 0x000e280008000c00 */
[----:B------:R-:W1:Y:S04]  /*0750*/  LDS.128 R12, [UR4+0x30] ;  /* 0x00003004ff0c7984 */ /* 0x000e680008000c00 */
[----:B------:R-:W2:Y:S01]  /*0760*/  LDS.128 R8, [UR4+0x40] ;  /* 0x00004004ff087984 */ /* 0x000ea20008000c00 */
[----:B0-----:R-:W-:-:S03]  /*0770*/  DADD R16, R4, R16 ;  /* 0x0000000004107229 */ /* 0x001fc60000000010 */
[----:B------:R-:W0:Y:S05]  /*0780*/  LDS.128 R4, [UR4+0x50] ;  /* 0x00005004ff047984 */ /* 0x000e2a0008000c00 */
[----:B------:R-:W-:-:S08]  /*0790*/  DADD R16, R16, R18 ;  /* 0x0000000010107229 */ /* 0x000fd00000000012 */
[----:B-1----:R-:W-:-:S08]  /*07a0*/  DADD R12, R16, R12 ;  /* 0x00000000100c7229 */ /* 0x002fd0000000000c */
[----:B------:R-:W-:Y:S02]  /*07b0*/  DADD R2, R12, R14 ;  /* 0x000000000c027229 */ /* 0x000fe4000000000e */
[----:B------:R-:W1:Y:S06]  /*07c0*/  LDS.128 R12, [UR4+0x60] ;  /* 0x00006004ff0c7984 */ /* 0x000e6c0008000c00 */
[----:B--2---:R-:W-:-:S08]  /*07d0*/  DADD R2, R2, R8 ;  /* 0x0000000002027229 */ /* 0x004fd00000000008 */
[----:B------:R-:W-:Y:S01]  /*07e0*/  DADD R2, R2, R10 ;  /* 0x0000000002027229 */ /* 0x000fe2000000000a */
[----:B------:R-:W2:Y:S07]  /*07f0*/  LDS.128 R8, [UR4+0x70] ;  /* 0x00007004ff087984 */ /* 0x000eae0008000c00 */
[----:B0-----:R-:W-:-:S08]  /*0800*/  DADD R2, R2, R4 ;  /* 0x0000000002027229 */ /* 0x001fd00000000004 */
[----:B------:R-:W-:Y:S01]  /*0810*/  DADD R2, R2, R6 ;  /* 0x0000000002027229 */ /* 0x000fe20000000006 */
[----:B------:R-:W0:Y:S07]  /*0820*/  LDS.128 R4, [UR4+0x80] ;  /* 0x00008004ff047984 */ /* 0x000e2e0008000c00 */
[----:B-1----:R-:W-:-:S08]  /*0830*/  DADD R2, R2, R12 ;  /* 0x0000000002027229 */ /* 0x002fd0000000000c */
[----:B------:R-:W-:Y:S01]  /*0840*/  DADD R2, R2, R14 ;  /* 0x0000000002027229 */ /* 0x000fe2000000000e */
[----:B------:R-:W1:Y:S07]  /*0850*/  LDS.128 R12, [UR4+0x90] ;  /* 0x00009004ff0c7984 */ /* 0x000e6e0008000c00 */
[----:B--2---:R-:W-:-:S08]  /*0860*/  DADD R2, R2, R8 ;  /* 0x0000000002027229 */ /* 0x004fd00000000008 */
[----:B------:R-:W-:Y:S01]  /*0870*/  DADD R2, R2, R10 ;  /* 0x0000000002027229 */ /* 0x000fe2000000000a */
[----:B------:R-:W2:Y:S07]  /*0880*/  LDS.128 R8, [UR4+0xa0] ;  /* 0x0000a004ff087984 */ /* 0x000eae0008000c00 */
[----:B0-----:R-:W-:Y:S01]  /*0890*/  DADD R2, R2, R4 ;  /* 0x0000000002027229 */ /* 0x001fe20000000004 */
[----:B------:R-:W0:Y:S07]  /*08a0*/  LDS.64 R4, [UR4+0xb0] ;  /* 0x0000b004ff047984 */ /* 0x000e2e0008000a00 */
[----:B------:R-:W-:-:S08]  /*08b0*/  DADD R2, R2, R6 ;  /* 0x0000000002027229 */ /* 0x000fd00000000006 */
[----:B-1----:R-:W-:-:S08]  /*08c0*/  DADD R2, R2, R12 ;  /* 0x0000000002027229 */ /* 0x002fd0000000000c */
[----:B------:R-:W-:-:S08]  /*08d0*/  DADD R2, R2, R14 ;  /* 0x0000000002027229 */ /* 0x000fd0000000000e */
[----:B--2---:R-:W-:-:S08]  /*08e0*/  DADD R2, R2, R8 ;  /* 0x0000000002027229 */ /* 0x004fd00000000008 */
[----:B------:R-:W-:-:S08]  /*08f0*/  DADD R2, R2, R10 ;  /* 0x0000000002027229 */ /* 0x000fd0000000000a */
[----:B0-----:R-:W-:Y:S01]  /*0900*/  DADD R4, R2, R4 ;  /* 0x0000000002047229 */ /* 0x001fe20000000004 */
[----:B------:R-:W-:Y:S10]  /*0910*/  BRA `(.L_x_41) ;  /* 0x0000001400287947 */ /* 0x000ff40003800000 */
.L_x_40:
[----:B------:R-:W-:-:S04]  /*0920*/  LOP3.LUT R0, R3, 0x3e0, RZ, 0xc0, !PT ;  /* 0x000003e003007812 */ /* 0x000fc800078ec0ff */
[----:B------:R-:W-:Y:S01]  /*0930*/  LOP3.LUT R9, RZ, R0, RZ, 0x33, !PT ;  /* 0x00000000ff097212 */ /* 0x000fe200078e33ff */
[----:B------:R-:W-:Y:S02]  /*0940*/  VIADD R5, R0, 0x20 ;  /* 0x0000002000057836 */ /* 0x000fe40000000000 */
[----:B------:R-:W0:Y:S02]  /*0950*/  S2R R0, SR_LANEID ;  /* 0x0000000000007919 */ /* 0x000e240000000000 */
[----:B------:R-:W-:Y:S01]  /*0960*/  IMAD.IADD R9, R2, 0x1, R9 ;  /* 0x0000000102097824 */ /* 0x000fe200078e0209 */
[----:B------:R-:W-:-:S04]  /*0970*/  ISETP.GT.U32.AND P0, PT, R5, R2, PT ;  /* 0x000000020500720c */ /* 0x000fc80003f04070 */
[----:B------:R-:W-:-:S05]  /*0980*/  SEL R9, R9, 0x1f, P0 ;  /* 0x0000001f09097807 */ /* 0x000fca0000000000 */
[----:B-----5:R-:W-:Y:S04]  /*0990*/  SHFL.DOWN PT, R4, R6, 0x1, R9 ;  /* 0x0820000006047989 */ /* 0x020fe800000e0009 */
[----:B------:R-:W1:Y:S02]  /*09a0*/  SHFL.DOWN P0, R5, R7, 0x1, R9 ;  /* 0x0820000007057989 */ /* 0x000e640000000009 */
[----:B-1----:R-:W-:-:S10]  /*09b0*/  DADD R4, R4, R6 ;  /* 0x0000000004047229 */ /* 0x002fd40000000006 */
[----:B------:R-:W-:Y:S02]  /*09c0*/  FSEL R10, R4, R6, P0 ;  /* 0x00000006040a7208 */ /* 0x000fe40000000000 */
[----:B------:R-:W-:-:S03]  /*09d0*/  FSEL R11, R5, R7, P0 ;  /* 0x00000007050b7208 */ /* 0x000fc60000000000 */
[----:B------:R-:W-:Y:S04]  /*09e0*/  SHFL.DOWN PT, R4, R10, 0x2, R9 ;  /* 0x084000000a047989 */ /* 0x000fe800000e0009 */
        /* <DEDUP_REMOVED lines=8> */
[----:B------:R-:W-:Y:S02]  /*0a70*/  FSEL R7, R5, R13, P0 ;  /* 0x0000000d05077208 */ /* 0x000fe40000000000 */
[----:B0-----:R-:W-:Y:S01]  /*0a80*/  ISETP.NE.AND P0, PT, R0, RZ, PT ;  /* 0x000000ff0000720c */ /* 0x001fe20003f05270 */
[----:B------:R-:W-:Y:S04]  /*0a90*/  SHFL.DOWN PT, R4, R6, 0x8, R9 ;  /* 0x0900000006047989 */ /* 0x000fe800000e0009 */
[----:B------:R-:W0:Y:S08]  /*0aa0*/  SHFL.DOWN P1, R5, R7, 0x8, R9 ;  /* 0x0900000007057989 */ /* 0x000e300000020009 */
[----:B------:R-:W1:Y:S01]  /*0ab0*/  @!P0 S2R R13, SR_CgaCtaId ;  /* 0x00000000000d8919 */ /* 0x000e620000008800 */
[----:B------:R-:W-:-:S02]  /*0ac0*/  @!P0 MOV R8, 0x400 ;  /* 0x0000040000088802 */ /* 0x000fc40000000f00 */
[----:B------:R-:W-:-:S04]  /*0ad0*/  @!P0 SHF.R.U32.HI R0, RZ, 0x2, R3 ;  /* 0x00000002ff008819 */ /* 0x000fc80000011603 */
[----:B------:R-:W-:Y:S01]  /*0ae0*/  @!P0 LOP3.LUT R0, R0, 0xf8, RZ, 0xc0, !PT ;  /* 0x000000f800008812 */ /* 0x000fe200078ec0ff */
[----:B0-----:R-:W-:-:S10]  /*0af0*/  DADD R4, R4, R6 ;  /* 0x0000000004047229 */ /* 0x001fd40000000006 */
[----:B------:R-:W-:Y:S02]  /*0b00*/  FSEL R10, R4, R6, P1 ;  /* 0x00000006040a7208 */ /* 0x000fe40000800000 */
[----:B------:R-:W-:-:S03]  /*0b10*/  FSEL R11, R5, R7, P1 ;  /* 0x00000007050b7208 */ /* 0x000fc60000800000 */
[----:B------:R-:W-:Y:S01]  /*0b20*/  SHFL.DOWN PT, R4, R10, 0x10, R9 ;  /* 0x0a0000000a047989 */ /* 0x000fe200000e0009 */
[----:B-1----:R-:W-:-:S03]  /*0b30*/  @!P0 LEA R13, R13, R8, 0x18 ;  /* 0x000000080d0d8211 */ /* 0x002fc600078ec0ff */
[----:B------:R-:W0:Y:S02]  /*0b40*/  SHFL.DOWN P1, R5, R11, 0x10, R9 ;  /* 0x0a0000000b057989 */ /* 0x000e240000020009 */
        /* <DEDUP_REMOVED lines=9> */
[----:B------:R-:W-:Y:S01]  /*0be0*/  UMOV UR4, 0x400 ;  /* 0x0000040000047882 */ /* 0x000fe20000000000 */
[----:B------:R-:W-:Y:S01]  /*0bf0*/  ISETP.GT.U32.AND P1, PT, R2, 0x20, PT ;  /* 0x000000200200780c */ /* 0x000fe20003f24070 */
[----:B0-----:R-:W-:-:S09]  /*0c00*/  ULEA UR4, UR5, UR4, 0x18 ;  /* 0x0000000405047291 */ /* 0x001fd2000f8ec0ff */
[----:B------:R-:W0:Y:S04]  /*0c10*/  LDS.128 R12, [UR4+0x20] ;  /* 0x00002004ff0c7984 */ /* 0x000e280008000c00 */
[----:B------:R-:W1:Y:S01]  /*0c20*/  LDS.128 R8, [UR4+0x30] ;  /* 0x00003004ff087984 */ /* 0x000e620008000c00 */
[----:B0-----:R-:W-:-:S10]  /*0c30*/  DADD R12, R4, R12 ;  /* 0x00000000040c7229 */ /* 0x001fd4000000000c */
[----:B------:R-:W-:Y:S02]  /*0c40*/  FSEL R4, R12, R4, P1 ;  /* 0x000000040c047208 */ /* 0x000fe40000800000 */
[----:B------:R-:W-:Y:S02]  /*0c50*/  FSEL R5, R13, R5, P1 ;  /* 0x000000050d057208 */ /* 0x000fe40000800000 */
[----:B------:R-:W-:-:S04]  /*0c60*/  ISETP.GT.U32.AND P1, PT, R2, 0x40, PT ;  /* 0x000000400200780c */ /* 0x000fc80003f24070 */
[----:B------:R-:W-:-:S10]  /*0c70*/  DADD R14, R4, R14 ;  /* 0x00000000040e7229 */ /* 0x000fd4000000000e */
[----:B------:R-:W-:Y:S02]  /*0c80*/  FSEL R12, R14, R4, P1 ;  /* 0x000000040e0c7208 */ /* 0x000fe40000800000 */
[----:B------:R-:W-:Y:S02]  /*0c90*/  FSEL R13, R15, R5, P1 ;  /* 0x000000050f0d7208 */ /* 0x000fe40000800000 */
[----:B------:R-:W0:Y:S01]  /*0ca0*/  LDS.128 R4, [UR4+0x40] ;  /* 0x00004004ff047984 */ /* 0x000e220008000c00 */
[----:B------:R-:W-:-:S03]  /*0cb0*/  ISETP.GT.U32.AND P1, PT, R2, 0x60, PT ;  /* 0x000000600200780c */ /* 0x000fc60003f24070 */
[----:B-1----:R-:W-:-:S10]  /*0cc0*/  DADD R8, R8, R12 ;  /* 0x0000000008087229 */ /* 0x002fd4000000000c */
[----:B------:R-:W-:Y:S02]  /*0cd0*/  FSEL R8, R8, R12, P1 ;  /* 0x0000000c08087208 */ /* 0x000fe40000800000 */
[----:B------:R-:W-:Y:S02]  /*0ce0*/  FSEL R9, R9, R13, P1 ;  /* 0x0000000d09097208 */ /* 0x000fe40000800000 */
[----:B------:R-:W-:-:S04]  /*0cf0*/  ISETP.GT.U32.AND P1, PT, R2, 0x80, PT ;  /* 0x000000800200780c */ /* 0x000fc80003f24070 */
[----:B------:R-:W-:-:S10]  /*0d00*/  DADD R10, R8, R10 ;  /* 0x00000000080a7229 */ /* 0x000fd4000000000a */
[----:B------:R-:W-:Y:S02]  /*0d10*/  FSEL R12, R10, R8, P1 ;  /* 0x000000080a0c7208 */ /* 0x000fe40000800000 */
[----:B------:R-:W-:Y:S02]  /*0d20*/  FSEL R13, R11, R9, P1 ;  /* 0x000000090b0d7208 */ /* 0x000fe40000800000 */
[----:B------:R-:W1:Y:S01]  /*0d30*/  LDS.128 R8, [UR4+0x50] ;  /* 0x00005004ff087984 */ /* 0x000e620008000c00 */
[----:B------:R-:W-:-:S03]  /*0d40*/  ISETP.GT.U32.AND P1, PT, R2, 0xa0, PT ;  /* 0x000000a00200780c */ /* 0x000fc60003f24070 */
        /* <DEDUP_REMOVED lines=52> */
[----:B------:R-:W1:Y:S01]  /*1090*/  LDS.64 R8, [UR4+0xb0] ;  /* 0x0000b004ff087984 */ /* 0x000e620008000a00 */
        /* <DEDUP_REMOVED lines=8> */
[----:B------:R-:W-:-:S04]  /*1120*/  ISETP.GT.U32.AND P1, PT, R2, 0x260, PT ;  /* 0x000002600200780c */ /* 0x000fc80003f24070 */
[----:B-1----:R-:W-:-:S10]  /*1130*/  DADD R8, R8, R4 ;  /* 0x0000000008087229 */ /* 0x002fd40000000004 */
[----:B------:R-:W-:Y:S02]  /*1140*/  FSEL R4, R8, R4, P1 ;  /* 0x0000000408047208 */ /* 0x000fe40000800000 */
[----:B------:R-:W-:Y:S01]  /*1150*/  FSEL R5, R9, R5, P1 ;  /* 0x0000000509057208 */ /* 0x000fe20000800000 */
[----:B------:R-:W-:Y:S06]  /*1160*/  BRA `(.L_x_41) ;  /* 0x0000000c00147947 */ /* 0x000fec0003800000 */
.L_x_31:
[----:B------:R-:W0:Y:S01]  /*1170*/  S2R R0, SR_TID.X ;  /* 0x0000000000007919 */ /* 0x000e220000002100 */
[----:B------:R-:W1:Y:S02]  /*1180*/  LDCU.64 UR14, c[0x0][0x380] ;  /* 0x00007000ff0e77ac */ /* 0x000e640008000a00 */
[----:B-1----:R-:W-:Y:S02]  /*1190*/  IMAD.U32 R20, RZ, RZ, UR14 ;  /* 0x0000000eff147e24 */ /* 0x002fe4000f8e00ff */
[----:B------:R-:W-:Y:S02]  /*11a0*/  IMAD.U32 R21, RZ, RZ, UR15 ;  /* 0x0000000fff157e24 */ /* 0x000fe4000f8e00ff */
[----:B0-----:R-:W-:-:S04]  /*11b0*/  VIADD R19, R0, UR4 ;  /* 0x0000000400137c36 */ /* 0x001fc80008000000 */
[----:B------:R-:W-:-:S05]  /*11c0*/  IMAD.WIDE.U32 R18, R19, 0x8, R20 ;  /* 0x0000000813127825 */ /* 0x000fca00078e0014 */
        /* <DEDUP_REMOVED lines=8> */
[----:B------:R-:W-:Y:S01]  /*1250*/  ISETP.GE.U32.AND P0, PT, R2, UR7, PT ;  /* 0x0000000702007c0c */ /* 0x000fe2000bf06070 */
[----:B--2---:R-:W-:-:S08]  /*1260*/  DADD R14, R24, R14 ;  /* 0x00000000180e7229 */ /* 0x004fd0000000000e */
[----:B---3--:R-:W-:-:S08]  /*1270*/  DADD R14, R16, R14 ;  /* 0x00000000100e7229 */ /* 0x008fd0000000000e */
[----:B----4-:R-:W-:-:S08]  /*1280*/  DADD R12, R12, R14 ;  /* 0x000000000c0c7229 */ /* 0x010fd0000000000e */
[----:B-----5:R-:W-:-:S08]  /*1290*/  DADD R10, R10, R12 ;  /* 0x000000000a0a7229 */ /* 0x020fd0000000000c */
[----:B------:R-:W-:-:S08]  /*12a0*/  DADD R8, R8, R10 ;  /* 0x0000000008087229 */ /* 0x000fd0000000000a */
[----:B------:R-:W-:-:S08]  /*12b0*/  DADD R6, R6, R8 ;  /* 0x0000000006067229 */ /* 0x000fd00000000008 */
[----:B------:R-:W-:Y:S01]  /*12c0*/  DADD R22, R22, R6 ;  /* 0x0000000016167229 */ /* 0x000fe20000000006 */
[----:B------:R-:W-:Y:S10]  /*12d0*/  @!P0 BRA `(.L_x_42) ;  /* 0x0000000400a48947 */ /* 0x000ff40003800000 */
[----:B------:R-:W-:Y:S01]  /*12e0*/  UIMAD UR11, UR13, 0x1400, UR4 ;  /* 0x000014000d0b78a4 */ /* 0x000fe2000f8e0204 */
[C---:B------:R-:W-:Y:S01]  /*12f0*/  VIADD R5, R4.reuse, 0xffffec00 ;  /* 0xffffec0004057836 */ /* 0x040fe20000000000 */
[----:B------:R-:W-:Y:S01]  /*1300*/  LOP3.LUT R3, RZ, R0, RZ, 0x33, !PT ;  /* 0x00000000ff037212 */ /* 0x000fe200078e33ff */
[----:B------:R-:W-:Y:S01]  /*1310*/  UIADD3 UR12, UPT, UPT, UR10, UR13, URZ ;  /* 0x0000000d0a0c7290 */ /* 0x000fe2000fffe0ff */
[----:B------:R-:W-:Y:S02]  /*1320*/  UMOV UR5, 0x1400 ;  /* 0x0000140000057882 */ /* 0x000fe40000000000 */
[----:B------:R-:W-:Y:S01]  /*1330*/  ISETP.LT.U32.AND P0, PT, R5, UR11, PT ;  /* 0x0000000b05007c0c */ /* 0x000fe2000bf01070 */
[----:B------:R-:W-:Y:S01]  /*1340*/  UIMAD UR5, UR12, UR5, 0x280 ;  /* 0x000002800c0574a4 */ /* 0x000fe2000f8e0205 */
[----:B------:R-:W-:Y:S01]  /*1350*/  IADD3 R3, PT, PT, R4, -UR7, R3 ;  /* 0x8000000704037c10 */ /* 0x000fe2000fffe003 */
[----:B------:R-:W-:-:S04]  /*1360*/  IMAD.U32 R7, RZ, RZ, UR12 ;  /* 0x0000000cff077e24 */ /* 0x000fc8000f8e00ff */
[----:B------:R-:W-:Y:S01]  /*1370*/  VIADD R2, R3, -UR4 ;  /* 0x8000000403027c36 */ /* 0x000fe20008000000 */
[----:B------:R-:W-:Y:S01]  /*1380*/  UMOV UR4, URZ ;  /* 0x000000ff00047c82 */ /* 0x000fe20008000000 */
[----:B------:R-:W-:-:S04]  /*1390*/  IMAD R3, R7, 0x1400, R0 ;  /* 0x0000140007037824 */ /* 0x000fc800078e0200 */
[----:B------:R-:W-:Y:S05]  /*13a0*/  @P0 BRA `(.L_x_43) ;  /* 0x0000000000800947 */ /* 0x000fea0003800000 */
[----:B------:R-:W0:Y:S01]  /*13b0*/  LDC R4, c[0x0][0x3a8] ;  /* 0x0000ea00ff047b82 */ /* 0x000e220000000800 */
[----:B------:R-:W1:Y:S07]  /*13c0*/  LDCU UR6, c[0x0][0x3ac] ;  /* 0x00007580ff0677ac */ /* 0x000e6e0008000800 */
[----:B------:R-:W2:Y:S02]  /*13d0*/  LDC.64 R20, c[0x0][0x380] ;  /* 0x0000e000ff147b82 */ /* 0x000ea40000000a00 */
.L_x_44:
[----:B------:R-:W-:-:S04]  /*13e0*/  VIADD R9, R0, UR11 ;  /* 0x0000000b00097c36 */ /* 0x000fc80008000000 */
[----:B--2---:R-:W-:-:S05]  /*13f0*/  IMAD.WIDE.U32 R8, R9, 0x8, R20 ;  /* 0x0000000809087825 */ /* 0x004fca00078e0014 */
[----:B------:R-:W2:Y:S04]  /*1400*/  LDG.E.64.CONSTANT R6, desc[UR8][R8.64] ;  /* 0x0000000808067981 */ /* 0x000ea8000c1e9b00 */
[----:B------:R-:W3:Y:S04]  /*1410*/  LDG.E.64.CONSTANT R18, desc[UR8][R8.64+0x1400] ;  /* 0x0014000808127981 */ /* 0x000ee8000c1e9b00 */
[----:B------:R-:W4:Y:S04]  /*1420*/  LDG.E.64.CONSTANT R16, desc[UR8][R8.64+0x2800] ;  /* 0x0028000808107981 */ /* 0x000f28000c1e9b00 */
[----:B------:R-:W5:Y:S04]  /*1430*/  LDG.E.64.CONSTANT R14, desc[UR8][R8.64+0x3c00] ;  /* 0x003c0008080e7981 */ /* 0x000f68000c1e9b00 */
[----:B------:R-:W5:Y:S04]  /*1440*/  LDG.E.64.CONSTANT R12, desc[UR8][R8.64+0x5000] ;  /* 0x00500008080c7981 */ /* 0x000f68000c1e9b00 */
[----:B------:R-:W5:Y:S04]  /*1450*/  LDG.E.64.CONSTANT R10, desc[UR8][R8.64+0x6400] ;  /* 0x00640008080a7981 */ /* 0x000f68000c1e9b00 */
[----:B------:R-:W5:Y:S01]  /*1460*/  LDG.E.64.CONSTANT R24, desc[UR8][R8.64+0x8c00] ;  /* 0x008c000808187981 */ /* 0x000f62000c1e9b00 */
[----:B--2---:R-:W-:-:S03]  /*1470*/  DADD R22, R6, R22 ;  /* 0x0000000006167229 */ /* 0x004fc60000000016 */
[----:B------:R-:W2:Y:S05]  /*1480*/  LDG.E.64.CONSTANT R6, desc[UR8][R8.64+0x7800] ;  /* 0x0078000808067981 */ /* 0x000eaa000c1e9b00 */
[----:B---3--:R-:W-:-:S08]  /*1490*/  DADD R18, R18, R22 ;  /* 0x0000000012127229 */ /* 0x008fd00000000016 */
[----:B----4-:R-:W-:-:S08]  /*14a0*/  DADD R16, R16, R18 ;  /* 0x0000000010107229 */ /* 0x010fd00000000012 */
[----:B-----5:R-:W-:-:S08]  /*14b0*/  DADD R14, R14, R16 ;  /* 0x000000000e0e7229 */ /* 0x020fd00000000010 */
[----:B------:R-:W-:-:S08]  /*14c0*/  DADD R12, R12, R14 ;  /* 0x000000000c0c7229 */ /* 0x000fd0000000000e */
[----:B------:R-:W-:-:S08]  /*14d0*/  DADD R10, R10, R12 ;  /* 0x000000000a0a7229 */ /* 0x000fd0000000000c */
[----:B--2---:R-:W-:Y:S01]  /*14e0*/  DADD R6, R6, R10 ;  /* 0x0000000006067229 */ /* 0x004fe2000000000a */
[----:B0-----:R-:W-:-:S05]  /*14f0*/  VIADD R10, R4, -UR11 ;  /* 0x8000000b040a7c36 */ /* 0x001fca0008000000 */
[----:B------:R-:W-:Y:S02]  /*1500*/  ISETP.GE.U32.AND P0, PT, R10, UR7, PT ;  /* 0x000000070a007c0c */ /* 0x000fe4000bf06070 */
[----:B------:R-:W-:-:S11]  /*1510*/  DADD R22, R24, R6 ;  /* 0x0000000018167229 */ /* 0x000fd60000000006 */
[----:B------:R-:W-:Y:S05]  /*1520*/  @!P0 BRA `(.L_x_42) ;  /* 0x0000000400108947 */ /* 0x000fea0003800000 */
[----:B-1----:R-:W-:Y:S01]  /*1530*/  UMOV UR13, UR6 ;  /* 0x00000006000d7c82 */ /* 0x002fe20008000000 */
[----:B------:R-:W-:Y:S01]  /*1540*/  UIADD3 UR4, UPT, UPT, UR4, 0x1, URZ ;  /* 0x0000000104047890 */ /* 0x000fe2000fffe0ff */
[----:B------:R-:W-:Y:S01]  /*1550*/  VIADD R3, R3, UR7 ;  /* 0x0000000703037c36 */ /* 0x000fe20008000000 */
[----:B------:R-:W-:Y:S01]  /*1560*/  UIMAD UR11, UR13, 0x1400, UR11 ;  /* 0x000014000d0b78a4 */ /* 0x000fe2000f8e020b */
[----:B------:R-:W-:Y:S01]  /*1570*/  VIADD R2, R2, -UR7 ;  /* 0x8000000702027c36 */ /* 0x000fe20008000000 */
[----:B------:R-:W-:-:S04]  /*1580*/  UIADD3 UR5, UPT, UPT, UR7, UR5, URZ ;  /* 0x0000000507057290 */ /* 0x000fc8000fffe0ff */
[----:B------:R-:W-:-:S13]  /*1590*/  ISETP.LT.U32.AND P0, PT, R5, UR11, PT ;  /* 0x0000000b05007c0c */ /* 0x000fda000bf01070 */
[----:B------:R-:W-:Y:S05]  /*15a0*/  @!P0 BRA `(.L_x_44) ;  /* 0xfffffffc008c8947 */ /* 0x000fea000383ffff */
.L_x_43:
[----:B------:R-:W-:-:S13]  /*15b0*/  ISETP.LE.U32.AND P0, PT, R4, UR11, PT ;  /* 0x0000000b04007c0c */ /* 0x000fda000bf03070 */
[----:B------:R-:W-:Y:S05]  /*15c0*/  @P0 BRA `(.L_x_42) ;  /* 0x0000000000e80947 */ /* 0x000fea0003800000 */
[----:B------:R-:W-:Y:S01]  /*15d0*/  VIADD R5, R4, -UR11 ;  /* 0x8000000b04057c36 */ /* 0x000fe20008000000 */
[----:B------:R-:W-:Y:S04]  /*15e0*/  BSSY.RECONVERGENT B1, `(.L_x_42) ;  /* 0x0000038000017945 */ /* 0x000fe80003800200 */
[----:B------:R-:W-:-:S13]  /*15f0*/  ISETP.GE.AND P0, PT, R0, R5, PT ;  /* 0x000000050000720c */ /* 0x000fda0003f06270 */
[----:B------:R-:W-:Y:S05]  /*1600*/  @P0 BRA `(.L_x_45) ;  /* 0x0000000000d40947 */ /* 0x000fea0003800000 */
[----:B------:R-:W-:Y:S01]  /*1610*/  LOP3.LUT R7, RZ, R0, RZ, 0x33, !PT ;  /* 0x00000000ff077212 */ /* 0x000fe200078e33ff */
[----:B------:R-:W-:Y:S01]  /*1620*/  UIMAD UR6, UR4, UR13, URZ ;  /* 0x0000000d040672a4 */ /* 0x000fe2000f8e02ff */
[----:B------:R-:W-:Y:S01]  /*1630*/  IMAD.U32 R9, RZ, RZ, UR12 ;  /* 0x0000000cff097e24 */ /* 0x000fe2000f8e00ff */
[----:B------:R-:W-:Y:S02]  /*1640*/  BSSY.RECONVERGENT B2, `(.L_x_46) ;  /* 0x000001a000027945 */ /* 0x000fe40003800200 */
[----:B------:R-:W-:Y:S02]  /*1650*/  IMAD.IADD R4, R7, 0x1, R4 ;  /* 0x0000000107047824 */ /* 0x000fe400078e0204 */
[----:B------:R-:W-:Y:S02]  /*1660*/  IMAD.U32 R7, RZ, RZ, UR6 ;  /* 0x00000006ff077e24 */ /* 0x000fe4000f8e00ff */
[----:B------:R-:W-:-:S04]  /*1670*/  IMAD R4, R9, -0x1400, R4 ;  /* 0xffffec0009047824 */ /* 0x000fc800078e0204 */
[----:B------:R-:W-:-:S04]  /*1680*/  IMAD R6, R7, -0x1400, R4 ;  /* 0xffffec0007067824 */ /* 0x000fc800078e0204 */
[C---:B------:R-:W-:Y:S01]  /*1690*/  IMAD.HI.U32 R4, R6.reuse, -0x33333333, RZ ;  /* 0xcccccccd06047827 */ /* 0x040fe200078e00ff */
[----:B------:R-:W-:-:S04]  /*16a0*/  ISETP.GE.U32.AND P0, PT, R6, 0x780, PT ;  /* 0x000007800600780c */ /* 0x000fc80003f06070 */
[----:B------:R-:W-:-:S04]  /*16b0*/  SHF.R.U32.HI R4, RZ, 0x9, R4 ;  /* 0x00000009ff047819 */ /* 0x000fc80000011604 */
[----:B------:R-:W-:-:S04]  /*16c0*/  LOP3.LUT R4, R4, 0x3, RZ, 0xc0, !PT ;  /* 0x0000000304047812 */ /* 0x000fc800078ec0ff */
[----:B------:R-:W-:Y:S01]  /*16d0*/  ISETP.NE.AND P1, PT, R4, 0x3, PT ;  /* 0x000000030400780c */ /* 0x000fe20003f25270 */
[----:B------:R-:W-:-:S12]  /*16e0*/  IMAD.MOV.U32 R4, RZ, RZ, R0 ;  /* 0x000000ffff047224 */ /* 0x000fd800078e0000 */
[----:B------:R-:W-:Y:S05]  /*16f0*/  @!P1 BRA `(.L_x_47) ;  /* 0x0000000000389947 */ /* 0x000fea0003800000 */
[----:B------:R-:W-:-:S04]  /*1700*/  IMAD.HI.U32 R2, R2, -0x33333333, RZ ;  /* 0xcccccccd02027827 */ /* 0x000fc800078e00ff */
[----:B------:R-:W-:Y:S01]  /*1710*/  IMAD.MOV.U32 R4, RZ, RZ, R0 ;  /* 0x000000ffff047224 */ /* 0x000fe200078e0000 */
[----:B------:R-:W-:-:S04]  /*1720*/  LOP3.LUT R2, R2, 0xffff, RZ, 0xc0, !PT ;  /* 0x0000ffff02027812 */ /* 0x000fc800078ec0ff */
[----:B------:R-:W-:-:S04]  /*1730*/  LEA.HI R2, R2, 0x1, RZ, 0x17 ;  /* 0x0000000102027811 */ /* 0x000fc800078fb8ff */
[----:B------:R-:W-:-:S05]  /*1740*/  LOP3.LUT R2, R2, 0x3, RZ, 0xc0, !PT ;  /* 0x0000000302027812 */ /* 0x000fca00078ec0ff */
[----:B------:R-:W-:-:S07]  /*1750*/  IMAD.MOV R2, RZ, RZ, -R2 ;  /* 0x000000ffff027224 */ /* 0x000fce00078e0a02 */
.L_x_48:
[----:B------:R-:W-:-:S06]  /*1760*/  IMAD.WIDE.U32 R6, R3, 0x8, R20 ;  /* 0x0000000803067825 */ /* 0x000fcc00078e0014 */
[----:B------:R-:W2:Y:S01]  /*1770*/  LDG.E.64.CONSTANT R6, desc[UR8][R6.64] ;  /* 0x0000000806067981 */ /* 0x000ea2000c1e9b00 */
[----:B------:R-:W-:Y:S02]  /*1780*/  VIADD R2, R2, 0x1 ;  /* 0x0000000102027836 */ /* 0x000fe40000000000 */
[----:B------:R-:W-:Y:S02]  /*1790*/  VIADD R4, R4, 0x280 ;  /* 0x0000028004047836 */ /* 0x000fe40000000000 */
[----:B------:R-:W-:Y:S01]  /*17a0*/  VIADD R3, R3, 0x280 ;  /* 0x0000028003037836 */ /* 0x000fe20000000000 */
[----:B------:R-:W-:Y:S01]  /*17b0*/  ISETP.NE.AND P1, PT, R2, RZ, PT ;  /* 0x000000ff0200720c */ /* 0x000fe20003f25270 */
[----:B--2---:R-:W-:-:S12]  /*17c0*/  DADD R22, R6, R22 ;  /* 0x0000000006167229 */ /* 0x004fd80000000016 */
[----:B------:R-:W-:Y:S05]  /*17d0*/  @P1 BRA `(.L_x_48) ;  /* 0xfffffffc00e01947 */ /* 0x000fea000383ffff */
.L_x_47:
[----:B------:R-:W-:Y:S05]  /*17e0*/  BSYNC.RECONVERGENT B2 ;  /* 0x0000000000027941 */ /* 0x000fea0003800200 */
.L_x_46:
[----:B------:R-:W-:Y:S05]  /*17f0*/  @!P0 BRA `(.L_x_45) ;  /* 0x0000000000588947 */ /* 0x000fea0003800000 */
[C---:B------:R-:W-:Y:S02]  /*1800*/  VIADD R2, R4.reuse, 0x500 ;  /* 0x0000050004027836 */ /* 0x040fe40000000000 */
[----:B------:R-:W-:-:S07]  /*1810*/  VIADD R3, R4, UR5 ;  /* 0x0000000504037c36 */ /* 0x000fce0008000000 */
.L_x_49:
[----:B------:R-:W-:-:S04]  /*1820*/  VIADD R9, R3, 0xfffffd80 ;  /* 0xfffffd8003097836 */ /* 0x000fc80000000000 */
[----:B------:R-:W-:-:S04]  /*1830*/  IMAD.WIDE.U32 R8, R9, 0x8, R20 ;  /* 0x0000000809087825 */ /* 0x000fc800078e0014 */
[C-C-:B------:R-:W-:Y:S02]  /*1840*/  IMAD.WIDE.U32 R6, R3.reuse, 0x8, R20.reuse ;  /* 0x0000000803067825 */ /* 0x140fe400078e0014 */
[----:B------:R-:W2:Y:S02]  /*1850*/  LDG.E.64.CONSTANT R8, desc[UR8][R8.64] ;  /* 0x0000000808087981 */ /* 0x000ea4000c1e9b00 */
[C---:B------:R-:W-:Y:S02]  /*1860*/  VIADD R13, R3.reuse, 0x280 ;  /* 0x00000280030d7836 */ /* 0x040fe40000000000 */
[----:B------:R-:W3:Y:S01]  /*1870*/  LDG.E.64.CONSTANT R6, desc[UR8][R6.64] ;  /* 0x0000000806067981 */ /* 0x000ee2000c1e9b00 */
[----:B------:R-:W-:Y:S02]  /*1880*/  VIADD R11, R3, 0x500 ;  /* 0x00000500030b7836 */ /* 0x000fe40000000000 */
[----:B------:R-:W-:-:S04]  /*1890*/  IMAD.WIDE.U32 R12, R13, 0x8, R20 ;  /* 0x000000080d0c7825 */ /* 0x000fc800078e0014 */
[----:B------:R-:W-:Y:S02]  /*18a0*/  IMAD.WIDE.U32 R10, R11, 0x8, R20 ;  /* 0x000000080b0a7825 */ /* 0x000fe400078e0014 */
[----:B------:R-:W4:Y:S04]  /*18b0*/  LDG.E.64.CONSTANT R12, desc[UR8][R12.64] ;  /* 0x000000080c0c7981 */ /* 0x000f28000c1e9b00 */
[----:B------:R-:W5:Y:S01]  /*18c0*/  LDG.E.64.CONSTANT R10, desc[UR8][R10.64] ;  /* 0x000000080a0a7981 */ /* 0x000f62000c1e9b00 */
[C---:B------:R-:W-:Y:S02]  /*18d0*/  VIADD R4, R2.reuse, 0x500 ;  /* 0x0000050002047836 */ /* 0x040fe40000000000 */
[----:B------:R-:W-:Y:S02]  /*18e0*/  VIADD R2, R2, 0xa00 ;  /* 0x00000a0002027836 */ /* 0x000fe40000000000 */
[----:B------:R-:W-:Y:S01]  /*18f0*/  VIADD R3, R3, 0xa00 ;  /* 0x00000a0003037836 */ /* 0x000fe20000000000 */
[----:B------:R-:W-:Y:S01]  /*1900*/  ISETP.GE.AND P0, PT, R4, R5, PT ;  /* 0x000000050400720c */ /* 0x000fe20003f06270 */
[----:B--2---:R-:W-:-:S08]  /*1910*/  DADD R22, R8, R22 ;  /* 0x0000000008167229 */ /* 0x004fd00000000016 */
[----:B---3--:R-:W-:-:S08]  /*1920*/  DADD R22, R22, R6 ;  /* 0x0000000016167229 */ /* 0x008fd00000000006 */
[----:B----4-:R-:W-:-:S08]  /*1930*/  DADD R22, R22, R12 ;  /* 0x0000000016167229 */ /* 0x010fd0000000000c */
[----:B-----5:R-:W-:Y:S01]  /*1940*/  DADD R22, R22, R10 ;  /* 0x0000000016167229 */ /* 0x020fe2000000000a */
[----:B------:R-:W-:Y:S10]  /*1950*/  @!P0 BRA `(.L_x_49) ;  /* 0xfffffffc00b08947 */ /* 0x000ff4000383ffff */
.L_x_45:
[----:B------:R-:W-:Y:S05]  /*1960*/  BSYNC.RECONVERGENT B1 ;  /* 0x0000000000017941 */ /* 0x000fea0003800200 */
.L_x_42:
[----:B------:R-:W-:Y:S04]  /*1970*/  SHFL.DOWN PT, R2, R22, 0x1, 0x1f ;  /* 0x08201f0016027f89 */ /* 0x000fe800000e0000 */
[----:B------:R-:W0:Y:S01]  /*1980*/  SHFL.DOWN P0, R3, R23, 0x1, 0x1f ;  /* 0x08201f0017037f89 */ /* 0x000e220000000000 */
[----:B------:R-:W2:Y:S01]  /*1990*/  S2R R10, SR_LANEID ;  /* 0x00000000000a7919 */ /* 0x000ea20000000000 */
        /* <DEDUP_REMOVED lines=13> */
[----:B--2---:R-:W-:Y:S01]  /*1a70*/  ISETP.NE.AND P0, PT, R10, RZ, PT ;  /* 0x000000ff0a00720c */ /* 0x004fe20003f05270 */
[----:B------:R-:W-:Y:S04]  /*1a80*/  SHFL.DOWN PT, R2, R8, 0x8, 0x1f ;  /* 0x09001f0008027f89 */ /* 0x000fe800000e0000 */
[----:B------:R-:W0:Y:S08]  /*1a90*/  SHFL.DOWN P1, R3, R9, 0x8, 0x1f ;  /* 0x09001f0009037f89 */ /* 0x000e300000020000 */
[----:B------:R-:W2:Y:S01]  /*1aa0*/  @!P0 S2R R10, SR_CgaCtaId ;  /* 0x00000000000a8919 */ /* 0x000ea20000008800 */
[----:B------:R-:W-:-:S02]  /*1ab0*/  @!P0 MOV R7, 0x400 ;  /* 0x0000040000078802 */ /* 0x000fc40000000f00 */
[----:B------:R-:W-:-:S04]  /*1ac0*/  @!P0 SHF.R.U32.HI R6, RZ, 0x2, R0 ;  /* 0x00000002ff068819 */ /* 0x000fc80000011600 */
[----:B------:R-:W-:Y:S01]  /*1ad0*/  @!P0 LOP3.LUT R6, R6, 0xf8, RZ, 0xc0, !PT ;  /* 0x000000f806068812 */ /* 0x000fe200078ec0ff */
[----:B0-----:R-:W-:-:S10]  /*1ae0*/  DADD R2, R2, R8 ;  /* 0x0000000002027229 */ /* 0x001fd40000000008 */
[----:B------:R-:W-:Y:S02]  /*1af0*/  FSEL R4, R2, R8, P1 ;  /* 0x0000000802047208 */ /* 0x000fe40000800000 */
[----:B------:R-:W-:-:S03]  /*1b00*/  FSEL R5, R3, R9, P1 ;  /* 0x0000000903057208 */ /* 0x000fc60000800000 */
[----:B------:R-:W-:Y:S01]  /*1b10*/  SHFL.DOWN PT, R2, R4, 0x10, 0x1f ;  /* 0x0a001f0004027f89 */ /* 0x000fe200000e0000 */
[----:B--2---:R-:W-:-:S03]  /*1b20*/  @!P0 LEA R7, R10, R7, 0x18 ;  /* 0x000000070a078211 */ /* 0x004fc600078ec0ff */
        /* <DEDUP_REMOVED lines=13> */
[----:B------:R-:W2:Y:S04]  /*1c00*/  LDS.128 R12, [UR4+0x30] ;  /* 0x00003004ff0c7984 */ /* 0x000ea80008000c00 */
[----:B------:R-:W3:Y:S01]  /*1c10*/  LDS.128 R8, [UR4+0x40] ;  /* 0x00004004ff087984 */ /* 0x000ee20008000c00 */
[----:B0-----:R-:W-:-:S03]  /*1c20*/  DADD R16, R4, R16 ;  /* 0x0000000004107229 */ /* 0x001fc60000000010 */
[----:B------:R-:W0:Y:S05]  /*1c30*/  LDS.128 R4, [UR4+0x50] ;  /* 0x00005004ff047984 */ /* 0x000e2a0008000c00 */
[----:B------:R-:W-:-:S08]  /*1c40*/  DADD R16, R16, R18 ;  /* 0x0000000010107229 */ /* 0x000fd00000000012 */
[----:B--2---:R-:W-:-:S08]  /*1c50*/  DADD R12, R16, R12 ;  /* 0x00000000100c7229 */ /* 0x004fd0000000000c */
[----:B------:R-:W-:Y:S02]  /*1c60*/  DADD R2, R12, R14 ;  /* 0x000000000c027229 */ /* 0x000fe4000000000e */
[----:B------:R-:W2:Y:S06]  /*1c70*/  LDS.128 R12, [UR4+0x60] ;  /* 0x00006004ff0c7984 */ /* 0x000eac0008000c00 */
[----:B---3--:R-:W-:-:S08]  /*1c80*/  DADD R2, R2, R8 ;  /* 0x0000000002027229 */ /* 0x008fd00000000008 */
[----:B------:R-:W-:Y:S01]  /*1c90*/  DADD R2, R2, R10 ;  /* 0x0000000002027229 */ /* 0x000fe2000000000a */
[----:B------:R-:W3:Y:S07]  /*1ca0*/  LDS.128 R8, [UR4+0x70] ;  /* 0x00007004ff087984 */ /* 0x000eee0008000c00 */
[----:B0-----:R-:W-:-:S08]  /*1cb0*/  DADD R2, R2, R4 ;  /* 0x0000000002027229 */ /* 0x001fd00000000004 */
[----:B------:R-:W-:Y:S01]  /*1cc0*/  DADD R2, R2, R6 ;  /* 0x0000000002027229 */ /* 0x000fe20000000006 */
[----:B------:R-:W0:Y:S07]  /*1cd0*/  LDS.128 R4, [UR4+0x80] ;  /* 0x00008004ff047984 */ /* 0x000e2e0008000c00 */
[----:B--2---:R-:W-:-:S08]  /*1ce0*/  DADD R2, R2, R12 ;  /* 0x0000000002027229 */ /* 0x004fd0000000000c */
[----:B------:R-:W-:Y:S01]  /*1cf0*/  DADD R2, R2, R14 ;  /* 0x0000000002027229 */ /* 0x000fe2000000000e */
[----:B------:R-:W2:Y:S07]  /*1d00*/  LDS.128 R12, [UR4+0x90] ;  /* 0x00009004ff0c7984 */ /* 0x000eae0008000c00 */
[----:B---3--:R-:W-:-:S08]  /*1d10*/  DADD R2, R2, R8 ;  /* 0x0000000002027229 */ /* 0x008fd00000000008 */
[----:B------:R-:W-:Y:S01]  /*1d20*/  DADD R2, R2, R10 ;  /* 0x0000000002027229 */ /* 0x000fe2000000000a */
[----:B------:R-:W3:Y:S07]  /*1d30*/  LDS.128 R8, [UR4+0xa0] ;  /* 0x0000a004ff087984 */ /* 0x000eee0008000c00 */
[----:B0-----:R-:W-:Y:S01]  /*1d40*/  DADD R2, R2, R4 ;  /* 0x0000000002027229 */ /* 0x001fe20000000004 */
[----:B------:R-:W0:Y:S07]  /*1d50*/  LDS.64 R4, [UR4+0xb0] ;  /* 0x0000b004ff047984 */ /* 0x000e2e0008000a00 */
[----:B------:R-:W-:-:S08]  /*1d60*/  DADD R2, R2, R6 ;  /* 0x0000000002027229 */ /* 0x000fd00000000006 */
[----:B--2---:R-:W-:-:S08]  /*1d70*/  DADD R2, R2, R12 ;  /* 0x0000000002027229 */ /* 0x004fd0000000000c */
[----:B------:R-:W-:-:S08]  /*1d80*/  DADD R2, R2, R14 ;  /* 0x0000000002027229 */ /* 0x000fd0000000000e */
[----:B---3--:R-:W-:-:S08]  /*1d90*/  DADD R2, R2, R8 ;  /* 0x0000000002027229 */ /* 0x008fd00000000008 */
[----:B------:R-:W-:-:S08]  /*1da0*/  DADD R2, R2, R10 ;  /* 0x0000000002027229 */ /* 0x000fd0000000000a */
[----:B0-----:R-:W-:-:S11]  /*1db0*/  DADD R4, R2, R4 ;  /* 0x0000000002047229 */ /* 0x001fd60000000004 */
.L_x_41:
[----:B-1----:R-:W-:Y:S05]  /*1dc0*/  BSYNC.RECONVERGENT B0 ;  /* 0x0000000000007941 */ /* 0x002fea0003800200 */
.L_x_30:
[----:B------:R-:W-:Y:S05]  /*1dd0*/  @P0 EXIT ;  /* 0x000000000000094d */ /* 0x000fea0003800000 */
[----:B------:R-:W0:Y:S02]  /*1de0*/  LDCU.64 UR4, c[0x0][0x388] ;  /* 0x00007100ff0477ac */ /* 0x000e240008000a00 */
[----:B0-----:R-:W-:-:S06]  /*1df0*/  UIMAD.WIDE.U32 UR4, UR10, 0x8, UR4 ;  /* 0x000000080a0478a5 */ /* 0x001fcc000f8e0004 */
[----:B------:R-:W-:Y:S02]  /*1e00*/  IMAD.U32 R2, RZ, RZ, UR4 ;  /* 0x00000004ff027e24 */ /* 0x000fe4000f8e00ff */
[----:B------:R-:W-:-:S05]  /*1e10*/  IMAD.U32 R3, RZ, RZ, UR5 ;  /* 0x00000005ff037e24 */ /* 0x000fca000f8e00ff */
[----:B------:R-:W-:Y:S01]  /*1e20*/  STG.E.64 desc[UR8][R2.64], R4 ;  /* 0x0000000402007986 */ /* 0x000fe2000c101b08 */
[----:B------:R-:W-:Y:S05]  /*1e30*/  EXIT ;  /* 0x000000000000794d */ /* 0x000fea0003800000 */
.L_x_50:
        /* <DEDUP_REMOVED lines=12> */
.L_x_86:


//--------------------- .text._ZN3cub18CUB_300001_SM_10006detail6reduce28DeviceReduceSingleTileKernelINS2_10policy_hubIdjN4cuda3std3__44plusIvEEE10Policy1000EPdSC_jS9_ddNS7_10__identityEEEvT0_T1_T2_T3_T4_T6_ --------------------------
	.section	.text._ZN3cub18CUB_300001_SM_10006detail6reduce28DeviceReduceSingleTileKernelINS2_10policy_hubIdjN4cuda3std3__44plusIvEEE10Policy1000EPdSC_jS9_ddNS7_10__identityEEEvT0_T1_T2_T3_T4_T6_,"ax",@progbits
	.align	128
        .global         _ZN3cub18CUB_300001_SM_10006detail6reduce28DeviceReduceSingleTileKernelINS2_10policy_hubIdjN4cuda3std3__44plusIvEEE10Policy1000EPdSC_jS9_ddNS7_10__identityEEEvT0_T1_T2_T3_T4_T6_
        .type           _ZN3cub18CUB_300001_SM_10006detail6reduce28DeviceReduceSingleTileKernelINS2_10policy_hubIdjN4cuda3std3__44plusIvEEE10Policy1000EPdSC_jS9_ddNS7_10__identityEEEvT0_T1_T2_T3_T4_T6_,@function
        .size           _ZN3cub18CUB_300001_SM_10006detail6reduce28DeviceReduceSingleTileKernelINS2_10policy_hubIdjN4cuda3std3__44plusIvEEE10Policy1000EPdSC_jS9_ddNS7_10__identityEEEvT0_T1_T2_T3_T4_T6_,(.L_x_87 - _ZN3cub18CUB_300001_SM_10006detail6reduce28DeviceReduceSingleTileKernelINS2_10policy_hubIdjN4cuda3std3__44plusIvEEE10Policy1000EPdSC_jS9_ddNS7_10__identityEEEvT0_T1_T2_T3_T4_T6_)
        .other          _ZN3cub18CUB_300001_SM_10006detail6reduce28DeviceReduceSingleTileKernelINS2_10policy_hubIdjN4cuda3std3__44plusIvEEE10Policy1000EPdSC_jS9_ddNS7_10__identityEEEvT0_T1_T2_T3_T4_T6_,@"STO_CUDA_ENTRY STV_DEFAULT"
_ZN3cub18CUB_300001_SM_10006detail6reduce28DeviceReduceSingleTileKernelINS2_10policy_hubIdjN4cuda3std3__44plusIvEEE10Policy1000EPdSC_jS9_ddNS7_10__identityEEEvT0_T1_T2_T3_T4_T6_:
.text._ZN3cub18CUB_300001_SM_10006detail6reduce28DeviceReduceSingleTileKernelINS2_10policy_hubIdjN4cuda3std3__44plusIvEEE10Policy1000EPdSC_jS9_ddNS7_10__identityEEEvT0_T1_T2_T3_T4_T6_:
        /* <DEDUP_REMOVED lines=13> */
.L_x_51:
[----:B------:R-:W-:Y:S01]  /*00d0*/  ISETP.GT.U32.AND P0, PT, R0, 0x13ff, PT ;  /* 0x000013ff0000780c */ /* 0x000fe20003f04070 */
[----:B------:R-:W-:-:S12]  /*00e0*/  BSSY.RECONVERGENT B0, `(.L_x_52) ;  /* 0x00001fc000007945 */ /* 0x000fd80003800200 */
[----:B------:R-:W-:Y:S05]  /*00f0*/  @P0 BRA `(.L_x_53) ;  /* 0x00000014002c0947 */ /* 0x000fea0003800000 */
[----:B------:R-:W0:Y:S01]  /*0100*/  S2R R3, SR_TID.X ;  /* 0x0000000000037919 */ /* 0x000e220000002100 */
[----:B------:R-:W-:Y:S01]  /*0110*/  BSSY.RECONVERGENT B1, `(.L_x_54) ;  /* 0x0000009000017945 */ /* 0x000fe20003800200 */
[----:B------:R-:W-:Y:S02]  /*0120*/  CS2R R4, SRZ ;  /* 0x0000000000047805 */ /* 0x000fe4000001ff00 */
[----:B0-----:R-:W-:Y:S01]  /*0130*/  ISETP.GE.U32.AND P0, PT, R3, R0, PT ;  /* 0x000000000300720c */ /* 0x001fe20003f06070 */
[----:B------:R-:W-:-:S12]  /*0140*/  IMAD.MOV.U32 R9, RZ, RZ, R3 ;  /* 0x000000ffff097224 */ /* 0x000fd800078e0003 */
[----:B------:R-:W-:Y:S05]  /*0150*/  @P0 BRA `(.L_x_55) ;  /* 0x0000000000100947 */ /* 0x000fea0003800000 */
[----:B------:R-:W0:Y:S02]  /*0160*/  LDC.64 R4, c[0x0][0x380] ;  /* 0x0000e000ff047b82 */ /* 0x000e240000000a00 */
[----:B0-----:R-:W-:-:S06]  /*0170*/  IMAD.WIDE.U32 R4, R3, 0x8, R4 ;  /* 0x0000000803047825 */ /* 0x001fcc00078e0004 */
[----:B------:R-:W5:Y:S01]  /*0180*/  LDG.E.64.CONSTANT R4, desc[UR6][R4.64] ;  /* 0x0000000604047981 */ /* 0x000f62000c1e9b00 */
[----:B------:R-:W-:-:S07]  /*0190*/  VIADD R9, R3, 0x280 ;  /* 0x0000028003097836 */ /* 0x000fce0000000000 */
.L_x_55:
[----:B------:R-:W-:Y:S05]  /*01a0*/  BSYNC.RECONVERGENT B1 ;  /* 0x0000000000017941 */ /* 0x000fea0003800200 */
.L_x_54:
[----:B------:R-:W-:Y:S01]  /*01b0*/  ISETP.GE.U32.AND P0, PT, R9, R0, PT ;  /* 0x000000000900720c */ /* 0x000fe20003f06070 */
        /* <DEDUP_REMOVED lines=18> */
.L_x_60:
        /* <DEDUP_REMOVED lines=10> */
.L_x_59:
[----:B------:R-:W-:Y:S05]  /*0380*/  BSYNC.RECONVERGENT B2 ;  /* 0x0000000000027941 */ /* 0x000fea0003800200 */
.L_x_58:
[----:B------:R-:W-:Y:S05]  /*0390*/  @!P0 BRA `(.L_x_57) ;  /* 0x00000004004c8947 */ /* 0x000fea0003800000 */
[----:B------:R-:W0:Y:S01]  /*03a0*/  LDC.64 R6, c[0x0][0x380] ;  /* 0x0000e000ff067b82 */ /* 0x000e220000000a00 */
[----:B------:R-:W-:Y:S01]  /*03b0*/  IMAD.IADD R2, R0, 0x1, -R9 ;  /* 0x0000000100027824 */ /* 0x000fe200078e0a09 */
[----:B------:R-:W-:Y:S01]  /*03c0*/  BSSY.RECONVERGENT B2, `(.L_x_61) ;  /* 0x000002c000027945 */ /* 0x000fe20003800200 */
[----:B------:R-:W-:-:S03]  /*03d0*/  PLOP3.LUT P0, PT, PT, PT, PT, 0x80, 0x8 ;  /* 0x000000000008781c */ /* 0x000fc60003f0f070 */
[----:B------:R-:W-:Y:S01]  /*03e0*/  ISETP.GT.AND P1, PT, R2, 0x1e00, PT ;  /* 0x00001e000200780c */ /* 0x000fe20003f24270 */
[----:B0-----:R-:W-:-:S12]  /*03f0*/  IMAD.WIDE.U32 R6, R9, 0x8, R6 ;  /* 0x0000000809067825 */ /* 0x001fd800078e0006 */
[----:B------:R-:W-:Y:S05]  /*0400*/  @!P1 BRA `(.L_x_62) ;  /* 0x00000000009c9947 */ /* 0x000fea0003800000 */
[----:B------:R-:W-:Y:S01]  /*0410*/  PLOP3.LUT P0, PT, PT, PT, PT, 0x8, 0x80 ;  /* 0x000000000080781c */ /* 0x000fe20003f0e170 */
[----:B------:R-:W-:-:S12]  /*0420*/  VIADD R2, R0, 0xffffe200 ;  /* 0xffffe20000027836 */ /* 0x000fd80000000000 */
.L_x_63:
[----:B------:R-:W2:Y:S04]  /*0430*/  LDG.E.64.CONSTANT R40, desc[UR6][R6.64] ;  /* 0x0000000606287981 */ /* 0x000ea8000c1e9b00 */
[----:B------:R-:W3:Y:S04]  /*0440*/  LDG.E.64.CONSTANT R38, desc[UR6][R6.64+0x1400] ;  /* 0x0014000606267981 */ /* 0x000ee8000c1e9b00 */
[----:B------:R-:W4:Y:S04]  /*0450*/  LDG.E.64.CONSTANT R36, desc[UR6][R6.64+0x2800] ;  /* 0x0028000606247981 */ /* 0x000f28000c1e9b00 */
        /* <DEDUP_REMOVED lines=12> */
[----:B------:R0:W4:Y:S01]  /*0520*/  LDG.E.64.CONSTANT R10, desc[UR6][R6.64+0x12c00] ;  /* 0x012c0006060a7981 */ /* 0x000122000c1e9b00 */
[----:B------:R-:W-:-:S05]  /*0530*/  VIADD R9, R9, 0x2800 ;  /* 0x0000280009097836 */ /* 0x000fca0000000000 */
[----:B------:R-:W-:Y:S02]  /*0540*/  ISETP.GE.AND P1, PT, R9, R2, PT ;  /* 0x000000020900720c */ /* 0x000fe40003f26270 */
[----:B0-----:R-:W-:-:S05]  /*0550*/  IADD3 R6, P2, PT, R6, 0x14000, RZ ;  /* 0x0001400006067810 */ /* 0x001fca0007f5e0ff */
[----:B------:R-:W-:Y:S01]  /*0560*/  IMAD.X R7, RZ, RZ, R7, P2 ;  /* 0x000000ffff077224 */ /* 0x000fe200010e0607 */
        /* <DEDUP_REMOVED lines=17> */
.L_x_62:
[----:B------:R-:W-:Y:S05]  /*0680*/  BSYNC.RECONVERGENT B2 ;  /* 0x0000000000027941 */ /* 0x000fea0003800200 */
.L_x_61:
[----:B------:R-:W-:Y:S01]  /*0690*/  IMAD.IADD R2, R0, 0x1, -R9 ;  /* 0x0000000100027824 */ /* 0x000fe200078e0a09 */
[----:B------:R-:W-:Y:S04]  /*06a0*/  BSSY.RECONVERGENT B2, `(.L_x_64) ;  /* 0x0000018000027945 */ /* 0x000fe80003800200 */
[----:B------:R-:W-:-:S13]  /*06b0*/  ISETP.GT.AND P1, PT, R2, 0xa00, PT ;  /* 0x00000a000200780c */ /* 0x000fda0003f24270 */
[----:B------:R-:W-:Y:S05]  /*06c0*/  @!P1 BRA `(.L_x_65) ;  /* 0x0000000000549947 */ /* 0x000fea0003800000 */
[----:B------:R-:W2:Y:S04]  /*06d0*/  LDG.E.64.CONSTANT R10, desc[UR6][R6.64] ;  /* 0x00000006060a7981 */ /* 0x000ea8000c1e9b00 */
[----:B------:R-:W3:Y:S04]  /*06e0*/  LDG.E.64.CONSTANT R12, desc[UR6][R6.64+0x1400] ;  /* 0x00140006060c7981 */ /* 0x000ee8000c1e9b00 */
[----:B------:R-:W4:Y:S04]  /*06f0*/  LDG.E.64.CONSTANT R14, desc[UR6][R6.64+0x2800] ;  /* 0x00280006060e7981 */ /* 0x000f28000c1e9b00 */
[----:B------:R-:W4:Y:S04]  /*0700*/  LDG.E.64.CONSTANT R16, desc[UR6][R6.64+0x3c00] ;  /* 0x003c000606107981 */ /* 0x000f28000c1e9b00 */
[----:B------:R-:W4:Y:S04]  /*0710*/  LDG.E.64.CONSTANT R18, desc[UR6][R6.64+0x5000] ;  /* 0x0050000606127981 */ /* 0x000f28000c1e9b00 */
[----:B------:R-:W4:Y:S04]  /*0720*/  LDG.E.64.CONSTANT R20, desc[UR6][R6.64+0x6400] ;  /* 0x0064000606147981 */ /* 0x000f28000c1e9b00 */
[----:B------:R-:W4:Y:S04]  /*0730*/  LDG.E.64.CONSTANT R22, desc[UR6][R6.64+0x7800] ;  /* 0x0078000606167981 */ /* 0x000f28000c1e9b00 */
[----:B------:R0:W4:Y:S01]  /*0740*/  LDG.E.64.CONSTANT R24, desc[UR6][R6.64+0x8c00] ;  /* 0x008c000606187981 */ /* 0x000122000c1e9b00 */
[----:B------:R-:W-:Y:S01]  /*0750*/  IADD3 R2, P1, PT, R6, 0xa000, RZ ;  /* 0x0000a00006027810 */ /* 0x000fe20007f3e0ff */
[----:B------:R-:W-:Y:S01]  /*0760*/  VIADD R9, R9, 0x1400 ;  /* 0x0000140009097836 */ /* 0x000fe20000000000 */
[----:B------:R-:W-:-:S03]  /*0770*/  PLOP3.LUT P0, PT, PT, PT, PT, 0x8, 0x80 ;  /* 0x000000000080781c */ /* 0x000fc60003f0e170 */
[----:B0-----:R-:W-:Y:S02]  /*0780*/  IMAD.X R7, RZ, RZ, R7, P1 ;  /* 0x000000ffff077224 */ /* 0x001fe400008e0607 */
[----:B------:R-:W-:Y:S01]  /*0790*/  IMAD.MOV.U32 R6, RZ, RZ, R2 ;  /* 0x000000ffff067224 */ /* 0x000fe200078e0002 */
        /* <DEDUP_REMOVED lines=8> */
.L_x_65:
[----:B------:R-:W-:Y:S05]  /*0820*/  BSYNC.RECONVERGENT B2 ;  /* 0x0000000000027941 */ /* 0x000fea0003800200 */
.L_x_64:
[----:B------:R-:W-:-:S13]  /*0830*/  ISETP.LT.OR P0, PT, R9, R0, P0 ;  /* 0x000000000900720c */ /* 0x000fda0000701670 */
[----:B------:R-:W-:Y:S05]  /*0840*/  @!P0 BRA `(.L_x_57) ;  /* 0x0000000000208947 */ /* 0x000fea0003800000 */
        /* <DEDUP_REMOVED lines=8> */
.L_x_57:
[----:B------:R-:W-:Y:S05]  /*08d0*/  BSYNC.RECONVERGENT B1 ;  /* 0x0000000000017941 */ /* 0x000fea0003800200 */
.L_x_56:
[----:B------:R-:W-:-:S13]  /*08e0*/  ISETP.GE.U32.AND P0, PT, R0, 0x280, PT ;  /* 0x000002800000780c */ /* 0x000fda0003f06070 */
        /* <DEDUP_REMOVED lines=21> */
[----:B------:R-:W-:-:S03]  /*0a40*/  FSEL R7, R7, R11, P0 ;  /* 0x0000000b07077208 */ /* 0x000fc60000000000 */
        /* <DEDUP_REMOVED lines=23> */
[----:B------:R-:W0:Y:S05]  /*0bc0*/  LDS.128 R8, [UR4+0x50] ;  /* 0x00005004ff087984 */ /* 0x000e2a0008000c00 */
[----:B------:R-:W-:-:S08]  /*0bd0*/  DADD R12, R12, R14 ;  /* 0x000000000c0c7229 */ /* 0x000fd0000000000e */
[----:B-1----:R-:W-:-:S08]  /*0be0*/  DADD R12, R12, R16 ;  /* 0x000000000c0c7229 */ /* 0x002fd00000000010 */
[----:B------:R-:W-:Y:S02]  /*0bf0*/  DADD R18, R12, R18 ;  /* 0x000000000c127229 */ /* 0x000fe40000000012 */
[----:B------:R-:W1:Y:S06]  /*0c00*/  LDS.128 R12, [UR4+0x60] ;  /* 0x00006004ff0c7984 */ /* 0x000e6c0008000c00 */
[----:B--2---:R-:W-:-:S08]  /*0c10*/  DADD R4, R18, R4 ;  /* 0x0000000012047229 */ /* 0x004fd00000000004 */
[----:B------:R-:W-:Y:S02]  /*0c20*/  DADD R2, R4, R6 ;  /* 0x0000000004027229 */ /* 0x000fe40000000006 */
[----:B------:R-:W2:Y:S06]  /*0c30*/  LDS.128 R4, [UR4+0x70] ;  /* 0x00007004ff047984 */ /* 0x000eac0008000c00 */
        /* <DEDUP_REMOVED lines=18> */
.L_x_66:
        /* <DEDUP_REMOVED lines=8> */
[----:B------:R-:W1:Y:S01]  /*0de0*/  SHFL.DOWN P0, R7, R5, 0x1, R15 ;  /* 0x0820000005077989 */ /* 0x000e62000000000f */
[----:B0-----:R-:W-:Y:S01]  /*0df0*/  ISETP.NE.AND P1, PT, R2, RZ, PT ;  /* 0x000000ff0200720c */ /* 0x001fe20003f25270 */
[----:B-1----:R-:W-:-:S12]  /*0e00*/  DADD R6, R6, R4 ;  /* 0x0000000006067229 */ /* 0x002fd80000000004 */
[----:B------:R-:W-:-:S04]  /*0e10*/  @!P1 SHF.R.U32.HI R2, RZ, 0x2, R3 ;  /* 0x00000002ff029819 */ /* 0x000fc80000011603 */
[----:B------:R-:W-:Y:S02]  /*0e20*/  @!P1 LOP3.LUT R2, R2, 0xf8, RZ, 0xc0, !PT ;  /* 0x000000f802029812 */ /* 0x000fe400078ec0ff */
        /* <DEDUP_REMOVED lines=8> */
[----:B------:R-:W-:Y:S01]  /*0eb0*/  @!P1 MOV R8, 0x400 ;  /* 0x0000040000089802 */ /* 0x000fe20000000f00 */
        /* <DEDUP_REMOVED lines=23> */
[----:B------:R-:W-:Y:S01]  /*1030*/  ISETP.GT.U32.AND P1, PT, R0, 0x20, PT ;  /* 0x000000200000780c */ /* 0x000fe20003f24070 */
[----:B0-----:R-:W-:-:S09]  /*1040*/  ULEA UR4, UR5, UR4, 0x18 ;  /* 0x0000000405047291 */ /* 0x001fd2000f8ec0ff */
[----:B------:R-:W0:Y:S04]  /*1050*/  LDS.128 R12, [UR4+0x20] ;  /* 0x00002004ff0c7984 */ /* 0x000e280008000c00 */
[----:B-1----:R-:W1:Y:S01]  /*1060*/  LDS.128 R4, [UR4+0x30] ;  /* 0x00003004ff047984 */ /* 0x002e620008000c00 */
[----:B0-----:R-:W-:-:S10]  /*1070*/  DADD R12, R8, R12 ;  /* 0x00000000080c7229 */ /* 0x001fd4000000000c */
[----:B------:R-:W-:Y:S02]  /*1080*/  FSEL R2, R12, R8, P1 ;  /* 0x000000080c027208 */ /* 0x000fe40000800000 */
[----:B------:R-:W-:Y:S02]  /*1090*/  FSEL R3, R13, R9, P1 ;  /* 0x000000090d037208 */ /* 0x000fe40000800000 */
[----:B------:R-:W-:Y:S01]  /*10a0*/  ISETP.GT.U32.AND P1, PT, R0, 0x40, PT ;  /* 0x000000400000780c */ /* 0x000fe20003f24070 */
[----:B------:R-:W0:Y:S03]  /*10b0*/  LDS.128 R8, [UR4+0x40] ;  /* 0x00004004ff087984 */ /* 0x000e260008000c00 */
[----:B------:R-:W-:-:S10]  /*10c0*/  DADD R14, R2, R14 ;  /* 0x00000000020e7229 */ /* 0x000fd4000000000e */
[----:B------:R-:W-:Y:S02]  /*10d0*/  FSEL R2, R14, R2, P1 ;  /* 0x000000020e027208 */ /* 0x000fe40000800000 */
[----:B------:R-:W-:Y:S02]  /*10e0*/  FSEL R3, R15, R3, P1 ;  /* 0x000000030f037208 */ /* 0x000fe40000800000 */
[----:B------:R-:W-:-:S04]  /*10f0*/  ISETP.GT.U32.AND P1, PT, R0, 0x60, PT ;  /* 0x000000600000780c */ /* 0x000fc80003f24070 */
        /* <DEDUP_REMOVED lines=75> */
.L_x_53:
[----:B------:R-:W0:Y:S01]  /*15b0*/  S2R R7, SR_TID.X ;  /* 0x0000000000077919 */ /* 0x000e220000002100 */
[----:B------:R-:W1:Y:S02]  /*15c0*/  LDCU.64 UR4, c[0x0][0x380] ;  /* 0x00007000ff0477ac */ /* 0x000e640008000a00 */
[----:B-1----:R-:W-:Y:S02]  /*15d0*/  IMAD.U32 R2, RZ, RZ, UR4 ;  /* 0x00000004ff027e24 */ /* 0x002fe4000f8e00ff */
[----:B------:R-:W-:Y:S02]  /*15e0*/  IMAD.U32 R3, RZ, RZ, UR5 ;  /* 0x00000005ff037e24 */ /* 0x000fe4000f8e00ff */
        /* <DEDUP_REMOVED lines=9> */
[----:B------:R-:W-:-:S05]  /*1680*/  VIADD R6, R0, 0xffffec00 ;  /* 0xffffec0000067836 */ /* 0x000fca0000000000 */
        /* <DEDUP_REMOVED lines=11> */
[----:B------:R-:W-:-:S07]  /*1740*/  IMAD.MOV.U32 R11, RZ, RZ, 0x1400 ;  /* 0x00001400ff0b7424 */ /* 0x000fce00078e00ff */
[----:B------:R-:W1:Y:S02]  /*1750*/  LDC.64 R2, c[0x0][0x380] ;  /* 0x0000e000ff027b82 */ /* 0x000e640000000a00 */
.L_x_70:
[----:B------:R-:W-:-:S04]  /*1760*/  IMAD.IADD R17, R7, 0x1, R11 ;  /* 0x0000000107117824 */ /* 0x000fc800078e020b */
[----:B-1----:R-:W-:-:S06]  /*1770*/  IMAD.WIDE.U32 R16, R17, 0x8, R2 ;  /* 0x0000000811107825 */ /* 0x002fcc00078e0002 */
[----:B------:R-:W2:Y:S01]  /*1780*/  LDG.E.64.CONSTANT R16, desc[UR6][R16.64] ;  /* 0x0000000610107981 */ /* 0x000ea2000c1e9b00 */
[----:B------:R-:W-:-:S05]  /*1790*/  IMAD.WIDE.U32 R18, R11, 0x8, R4 ;  /* 0x000000080b127825 */ /* 0x000fca00078e0004 */
        /* <DEDUP_REMOVED lines=12> */
[----:B------:R-:W-:-:S08]  /*1860*/  DADD R14, R28, R14 ;  /* 0x000000001c0e7229 */ /* 0x000fd0000000000e */
[----:B------:R-:W-:Y:S01]  /*1870*/  DADD R14, R8, R14 ;  /* 0x00000000080e7229 */ /* 0x000fe2000000000e */
[----:B0-----:R-:W-:-:S05]  /*1880*/  IMAD.IADD R8, R0, 0x1, -R11 ;  /* 0x0000000100087824 */ /* 0x001fca00078e0a0b */
[----:B------:R-:W-:Y:S02]  /*1890*/  ISETP.GE.U32.AND P0, PT, R8, 0x1400, PT ;  /* 0x000014000800780c */ /* 0x000fe40003f06070 */
[----:B------:R-:W-:-:S11]  /*18a0*/  DADD R14, R12, R14 ;  /* 0x000000000c0e7229 */ /* 0x000fd6000000000e */
[----:B------:R-:W-:Y:S05]  /*18b0*/  @!P0 BRA `(.L_x_69) ;  /* 0x0000000000e48947 */ /* 0x000fea0003800000 */
[----:B------:R-:W-:-:S05]  /*18c0*/  VIADD R11, R11, 0x1400 ;  /* 0x000014000b0b7836 */ /* 0x000fca0000000000 */
[----:B------:R-:W-:-:S13]  /*18d0*/  ISETP.GT.U32.AND P0, PT, R11, R6, PT ;  /* 0x000000060b00720c */ /* 0x000fda0003f04070 */
[----:B------:R-:W-:Y:S05]  /*18e0*/  @!P0 BRA `(.L_x_70) ;  /* 0xfffffffc009c8947 */ /* 0x000fea000383ffff */
.L_x_68:
[----:B------:R-:W-:-:S13]  /*18f0*/  ISETP.GE.U32.AND P0, PT, R11, R0, PT ;  /* 0x000000000b00720c */ /* 0x000fda0003f06070 */
[----:B------:R-:W-:Y:S05]  /*1900*/  @P0 BRA `(.L_x_69) ;  /* 0x0000000000d00947 */ /* 0x000fea0003800000 */
[----:B------:R-:W-:Y:S01]  /*1910*/  IMAD.IADD R4, R0, 0x1, -R11 ;  /* 0x0000000100047824 */ /* 0x000fe200078e0a0b */
[----:B------:R-:W-:Y:S04]  /*1920*/  BSSY.RECONVERGENT B1, `(.L_x_69) ;  /* 0x0000032000017945 */ /* 0x000fe80003800200 */
[----:B------:R-:W-:-:S13]  /*1930*/  ISETP.GE.AND P0, PT, R7, R4, PT ;  /* 0x000000040700720c */ /* 0x000fda0003f06270 */
[----:B------:R-:W-:Y:S05]  /*1940*/  @P0 BRA `(.L_x_71) ;  /* 0x0000000000bc0947 */ /* 0x000fea0003800000 */
[----:B------:R-:W-:Y:S01]  /*1950*/  LOP3.LUT R5, RZ, R7, RZ, 0x33, !PT ;  /* 0x00000007ff057212 */ /* 0x000fe200078e33ff */
[----:B------:R-:W-:Y:S03]  /*1960*/  BSSY.RECONVERGENT B2, `(.L_x_72) ;  /* 0x0000016000027945 */ /* 0x000fe60003800200 */
[----:B------:R-:W-:-:S04]  /*1970*/  IADD3 R5, PT, PT, -R11, R0, R5 ;  /* 0x000000000b057210 */ /* 0x000fc80007ffe105 */
[C---:B------:R-:W-:Y:S01]  /*1980*/  ISETP.GE.U32.AND P1, PT, R5.reuse, 0x780, PT ;  /* 0x000007800500780c */ /* 0x040fe20003f26070 */
[----:B------:R-:W-:-:S05]  /*1990*/  IMAD.HI.U32 R0, R5, -0x33333333, RZ ;  /* 0xcccccccd05007827 */ /* 0x000fca00078e00ff */
[----:B------:R-:W-:-:S04]  /*19a0*/  SHF.R.U32.HI R0, RZ, 0x9, R0 ;  /* 0x00000009ff007819 */ /* 0x000fc80000011600 */
[----:B------:R-:W-:-:S04]  /*19b0*/  LOP3.LUT R6, R0, 0x3, RZ, 0xc0, !PT ;  /* 0x0000000300067812 */ /* 0x000fc800078ec0ff */
[----:B------:R-:W-:Y:S01]  /*19c0*/  ISETP.NE.AND P0, PT, R6, 0x3, PT ;  /* 0x000000030600780c */ /* 0x000fe20003f05270 */
[----:B------:R-:W-:-:S12]  /*19d0*/  IMAD.MOV.U32 R6, RZ, RZ, R7 ;  /* 0x000000ffff067224 */ /* 0x000fd800078e0007 */
[----:B------:R-:W-:Y:S05]  /*19e0*/  @!P0 BRA `(.L_x_73) ;  /* 0x0000000000348947 */ /* 0x000fea0003800000 */
[----:B------:R-:W-:Y:S02]  /*19f0*/  VIADD R0, R0, 0x1 ;  /* 0x0000000100007836 */ /* 0x000fe40000000000 */
[----:B------:R-:W-:Y:S02]  /*1a00*/  IMAD.IADD R5, R7, 0x1, R11 ;  /* 0x0000000107057824 */ /* 0x000fe400078e020b */
[----:B------:R-:W-:Y:S01]  /*1a10*/  IMAD.MOV.U32 R6, RZ, RZ, R7 ;  /* 0x000000ffff067224 */ /* 0x000fe200078e0007 */
[----:B------:R-:W-:-:S05]  /*1a20*/  LOP3.LUT R0, R0, 0x3, RZ, 0xc0, !PT ;  /* 0x0000000300007812 */ /* 0x000fca00078ec0ff */
[----:B------:R-:W-:-:S07]  /*1a30*/  IMAD.MOV R0, RZ, RZ, -R0 ;  /* 0x000000ffff007224 */ /* 0x000fce00078e0a00 */
.L_x_74:
        /* <DEDUP_REMOVED lines=8> */
.L_x_73:
[----:B------:R-:W-:Y:S05]  /*1ac0*/  BSYNC.RECONVERGENT B2 ;  /* 0x0000000000027941 */ /* 0x000fea0003800200 */
.L_x_72:
[----:B------:R-:W-:Y:S05]  /*1ad0*/  @!P1 BRA `(.L_x_71) ;  /* 0x0000000000589947 */ /* 0x000fea0003800000 */
[C---:B------:R-:W-:Y:S02]  /*1ae0*/  IMAD.IADD R5, R6.reuse, 0x1, R11 ;  /* 0x0000000106057824 */ /* 0x040fe400078e020b */
[----:B------:R-:W-:-:S07]  /*1af0*/  VIADD R0, R6, 0x500 ;  /* 0x0000050006007836 */ /* 0x000fce0000000000 */
.L_x_75:
[----:B------:R-:W-:-:S04]  /*1b00*/  IMAD.WIDE.U32 R8, R5, 0x8, R2 ;  /* 0x0000000805087825 */ /* 0x000fc800078e0002 */
        /* <DEDUP_REMOVED lines=9> */
[----:B------:R-:W5:Y:S01]  /*1ba0*/  LDG.E.64.CONSTANT R16, desc[UR6][R16.64] ;  /* 0x0000000610107981 */ /* 0x000f62000c1e9b00 */
[----:B------:R-:W-:Y:S01]  /*1bb0*/  VIADD R5, R5, 0xa00 ;  /* 0x00000a0005057836 */ /* 0x000fe20000000000 */
[----:B--2---:R-:W-:Y:S01]  /*1bc0*/  DADD R14, R8, R14 ;  /* 0x00000000080e7229 */ /* 0x004fe2000000000e */
[C---:B------:R-:W-:Y:S02]  /*1bd0*/  VIADD R9, R0.reuse, 0x500 ;  /* 0x0000050000097836 */ /* 0x040fe40000000000 */
[----:B------:R-:W-:-:S03]  /*1be0*/  VIADD R0, R0, 0xa00 ;  /* 0x00000a0000007836 */ /* 0x000fc60000000000 */
[----:B------:R-:W-:Y:S02]  /*1bf0*/  ISETP.GE.AND P0, PT, R9, R4, PT ;  /* 0x000000040900720c */ /* 0x000fe40003f06270 */
[----:B---3--:R-:W-:-:S08]  /*1c00*/  DADD R14, R14, R10 ;  /* 0x000000000e0e7229 */ /* 0x008fd0000000000a */
[----:B----4-:R-:W-:-:S08]  /*1c10*/  DADD R14, R14, R12 ;  /* 0x000000000e0e7229 */ /* 0x010fd0000000000c */
[----:B-----5:R-:W-:Y:S01]  /*1c20*/  DADD R14, R14, R16 ;  /* 0x000000000e0e7229 */ /* 0x020fe20000000010 */
[----:B------:R-:W-:Y:S10]  /*1c30*/  @!P0 BRA `(.L_x_75) ;  /* 0xfffffffc00b08947 */ /* 0x000ff4000383ffff */
.L_x_71:
[----:B------:R-:W-:Y:S05]  /*1c40*/  BSYNC.RECONVERGENT B1 ;  /* 0x0000000000017941 */ /* 0x000fea0003800200 */
.L_x_69:
        /* <DEDUP_REMOVED lines=40> */
[----:B------:R-:W1:Y:S04]  /*1ed0*/  LDS.128 R12, [UR4+0x20] ;  /* 0x00002004ff0c7984 */ /* 0x000e680008000c00 */
[----:B------:R-:W2:Y:S04]  /*1ee0*/  LDS.128 R16, [UR4+0x30] ;  /* 0x00003004ff107984 */ /* 0x000ea80008000c00 */
[----:B------:R-:W3:Y:S01]  /*1ef0*/  LDS.128 R4, [UR4+0x40] ;  /* 0x00004004ff047984 */ /* 0x000ee20008000c00 */
[----:B-1----:R-:W-:-:S03]  /*1f00*/  DADD R12, R8, R12 ;  /* 0x00000000080c7229 */ /* 0x002fc6000000000c */
[----:B0-----:R-:W0:Y:S05]  /*1f10*/  LDS.128 R8, [UR4+0x50] ;  /* 0x00005004ff087984 */ /* 0x001e2a0008000c00 */
[----:B------:R-:W-:-:S08]  /*1f20*/  DADD R12, R12, R14 ;  /* 0x000000000c0c7229 */ /* 0x000fd0000000000e */
[----:B--2---:R-:W-:-:S08]  /*1f30*/  DADD R12, R12, R16 ;  /* 0x000000000c0c7229 */ /* 0x004fd00000000010 */
[----:B------:R-:W-:Y:S02]  /*1f40*/  DADD R18, R12, R18 ;  /* 0x000000000c127229 */ /* 0x000fe40000000012 */
[----:B------:R-:W1:Y:S06]  /*1f50*/  LDS.128 R12, [UR4+0x60] ;  /* 0x00006004ff0c7984 */ /* 0x000e6c0008000c00 */
[----:B---3--:R-:W-:-:S08]  /*1f60*/  DADD R4, R18, R4 ;  /* 0x0000000012047229 */ /* 0x008fd00000000004 */
        /* <DEDUP_REMOVED lines=18> */
[----:B0-----:R-:W-:-:S11]  /*2090*/  DADD R8, R2, R8 ;  /* 0x0000000002087229 */ /* 0x001fd60000000008 */
.L_x_67:
[----:B------:R-:W-:Y:S05]  /*20a0*/  BSYNC.RECONVERGENT B0 ;  /* 0x0000000000007941 */ /* 0x000fea0003800200 */
.L_x_52:
[----:B------:R-:W-:Y:S05]  /*20b0*/  @P0 EXIT ;  /* 0x000000000000094d */ /* 0x000fea0003800000 */
[----:B------:R-:W0:Y:S01]  /*20c0*/  LDCU.64 UR4, c[0x0][0x398] ;  /* 0x00007300ff0477ac */ /* 0x000e220008000a00 */
[----:B------:R-:W3:Y:S01]  /*20d0*/  LDC.64 R2, c[0x0][0x388] ;  /* 0x0000e200ff027b82 */ /* 0x000ee20000000a00 */
[----:B012---:R-:W-:-:S07]  /*20e0*/  DADD R8, R8, UR4 ;  /* 0x0000000408087e29 */ /* 0x007fce0008000000 */
[----:B---3--:R-:W-:Y:S01]  /*20f0*/  STG.E.64 desc[UR6][R2.64], R8 ;  /* 0x0000000802007986 */ /* 0x008fe2000c101b06 */
[----:B------:R-:W-:Y:S05]  /*2100*/  EXIT ;  /* 0x000000000000794d */ /* 0x000fea0003800000 */
.L_x_76:
        /* <DEDUP_REMOVED lines=15> */
.L_x_87:


//--------------------- .text._ZN3cub18CUB_300001_SM_10006detail11EmptyKernelIvEEvv --------------------------
	.section	.text._ZN3cub18CUB_300001_SM_10006detail11EmptyKernelIvEEvv,"ax",@progbits
	.align	128
        .global         _ZN3cub18CUB_300001_SM_10006detail11EmptyKernelIvEEvv
        .type           _ZN3cub18CUB_300001_SM_10006detail11EmptyKernelIvEEvv,@function
        .size           _ZN3cub18CUB_300001_SM_10006detail11EmptyKernelIvEEvv,(.L_x_88 - _ZN3cub18CUB_300001_SM_10006detail11EmptyKernelIvEEvv)
        .other          _ZN3cub18CUB_300001_SM_10006detail11EmptyKernelIvEEvv,@"STO_CUDA_ENTRY STV_DEFAULT"
_ZN3cub18CUB_300001_SM_10006detail11EmptyKernelIvEEvv:
.text._ZN3cub18CUB_300001_SM_10006detail11EmptyKernelIvEEvv:
[----:B------:R-:W-:Y:S01]  /*0000*/  LDC R1, c[0x0][0x37c] ;  /* 0x0000df00ff017b82 */ /* 0x000fe20000000800 */
[----:B------:R-:W-:Y:S05]  /*0010*/  EXIT ;  /* 0x000000000000794d */ /* 0x000fea0003800000 */
.L_x_77:
        /* <DEDUP_REMOVED lines=14> */
.L_x_88:


//--------------------- .text._Z19block_reduce_kernelPKdPdi --------------------------
	.section	.text._Z19block_reduce_kernelPKdPdi,"ax",@progbits
	.align	128
        .global         _Z19block_reduce_kernelPKdPdi
        .type           _Z19block_reduce_kernelPKdPdi,@function
        .size           _Z19block_reduce_kernelPKdPdi,(.L_x_89 - _Z19block_reduce_kernelPKdPdi)
        .other          _Z19block_reduce_kernelPKdPdi,@"STO_CUDA_ENTRY STV_DEFAULT"
_Z19block_reduce_kernelPKdPdi:
.text._Z19block_reduce_kernelPKdPdi:
[----:B------:R-:W-:Y:S01]  /*0000*/  LDC R1, c[0x0][0x37c] ;  /* 0x0000df00ff017b82 */ /* 0x000fe20000000800 */
[----:B------:R-:W0:Y:S01]  /*0010*/  S2R R3, SR_TID.X ;  /* 0x0000000000037919 */ /* 0x000e220000002100 */
[----:B------:R-:W1:Y:S06]  /*0020*/  LDCU UR4, c[0x0][0x360] ;  /* 0x00006c00ff0477ac */ /* 0x000e6c0008000800 */
[----:B------:R-:W1:Y:S01]  /*0030*/  LDC R5, c[0x0][0x370] ;  /* 0x0000dc00ff057b82 */ /* 0x000e620000000800 */
[----:B------:R-:W-:Y:S01]  /*0040*/  BSSY.RECONVERGENT B0, `(.L_x_78) ;  /* 0x0000045000007945 */ /* 0x000fe20003800200 */
[----:B------:R-:W0:Y:S01]  /*0050*/  S2R R0, SR_CTAID.X ;  /* 0x0000000000007919 */ /* 0x000e220000002500 */
[----:B------:R-:W2:Y:S01]  /*0060*/  LDCU UR5, c[0x0][0x390] ;  /* 0x00007200ff0577ac */ /* 0x000ea20008000800 */
[----:B------:R-:W-:Y:S01]  /*0070*/  CS2R R6, SRZ ;  /* 0x0000000000067805 */ /* 0x000fe2000001ff00 */
[----:B------:R-:W3:Y:S01]  /*0080*/  LDCU.64 UR6, c[0x0][0x358] ;  /* 0x00006b00ff0677ac */ /* 0x000ee20008000a00 */
[----:B-1----:R-:W-:-:S02]  /*0090*/  IMAD R5, R5, UR4, RZ ;  /* 0x0000000405057c24 */ /* 0x002fc4000f8e02ff */
[----:B0-----:R-:W-:-:S05]  /*00a0*/  IMAD R2, R0, UR4, R3 ;  /* 0x0000000400027c24 */ /* 0x001fca000f8e0203 */
[----:B--2---:R-:W-:-:S13]  /*00b0*/  ISETP.GE.AND P0, PT, R2, UR5, PT ;  /* 0x0000000502007c0c */ /* 0x004fda000bf06270 */
[----:B---3--:R-:W-:Y:S05]  /*00c0*/  @P0 BRA `(.L_x_79) ;  /* 0x0000000000f00947 */ /* 0x008fea0003800000 */
[----:B------:R-:W0:Y:S01]  /*00d0*/  I2F.U32.RP R10, R5 ;  /* 0x00000005000a7306 */ /* 0x000e220000209000 */
[C---:B------:R-:W-:Y:S01]  /*00e0*/  IMAD.IADD R4, R5.reuse, 0x1, R2 ;  /* 0x0000000105047824 */ /* 0x040fe200078e0202 */
[----:B------:R-:W-:Y:S01]  /*00f0*/  ISETP.NE.U32.AND P2, PT, R5, RZ, PT ;  /* 0x000000ff0500720c */ /* 0x000fe20003f45070 */
[----:B------:R-:W-:Y:S01]  /*0100*/  IMAD.MOV R11, RZ, RZ, -R5 ;  /* 0x000000ffff0b7224 */ /* 0x000fe200078e0a05 */
[----:B------:R-:W-:Y:S02]  /*0110*/  BSSY.RECONVERGENT B1, `(.L_x_80) ;  /* 0x0000026000017945 */ /* 0x000fe40003800200 */
[C---:B------:R-:W-:Y:S02]  /*0120*/  ISETP.GE.AND P0, PT, R4.reuse, UR5, PT ;  /* 0x0000000504007c0c */ /* 0x040fe4000bf06270 */
[----:B------:R-:W-:Y:S02]  /*0130*/  VIMNMX R9, PT, PT, R4, UR5, !PT ;  /* 0x0000000504097c48 */ /* 0x000fe4000ffe0100 */
[----:B------:R-:W-:-:S04]  /*0140*/  SEL R8, RZ, 0x1, P0 ;  /* 0x00000001ff087807 */ /* 0x000fc80000000000 */
[----:B------:R-:W-:Y:S01]  /*0150*/  IADD3 R4, PT, PT, R9, -R4, -R8 ;  /* 0x8000000409047210 */ /* 0x000fe20007ffe808 */
[----:B0-----:R-:W0:Y:S02]  /*0160*/  MUFU.RCP R10, R10 ;  /* 0x0000000a000a7308 */ /* 0x001e240000001000 */
[----:B0-----:R-:W-:-:S06]  /*0170*/  VIADD R6, R10, 0xffffffe ;  /* 0x0ffffffe0a067836 */ /* 0x001fcc0000000000 */
[----:B------:R0:W1:Y:S02]  /*0180*/  F2I.FTZ.U32.TRUNC.NTZ R7, R6 ;  /* 0x0000000600077305 */ /* 0x000064000021f000 */
[----:B0-----:R-:W-:Y:S02]  /*0190*/  IMAD.MOV.U32 R6, RZ, RZ, RZ ;  /* 0x000000ffff067224 */ /* 0x001fe400078e00ff */
[----:B-1----:R-:W-:-:S04]  /*01a0*/  IMAD R11, R11, R7, RZ ;  /* 0x000000070b0b7224 */ /* 0x002fc800078e02ff */
[----:B------:R-:W-:-:S06]  /*01b0*/  IMAD.HI.U32 R7, R7, R11, R6 ;  /* 0x0000000b07077227 */ /* 0x000fcc00078e0006 */
[----:B------:R-:W-:-:S04]  /*01c0*/  IMAD.HI.U32 R7, R7, R4, RZ ;  /* 0x0000000407077227 */ /* 0x000fc800078e00ff */
[----:B------:R-:W-:-:S04]  /*01d0*/  IMAD.MOV R6, RZ, RZ, -R7 ;  /* 0x000000ffff067224 */ /* 0x000fc800078e0a07 */
[----:B------:R-:W-:-:S05]  /*01e0*/  IMAD R4, R5, R6, R4 ;  /* 0x0000000605047224 */ /* 0x000fca00078e0204 */
[----:B------:R-:W-:-:S13]  /*01f0*/  ISETP.GE.U32.AND P0, PT, R4, R5, PT ;  /* 0x000000050400720c */ /* 0x000fda0003f06070 */
[----:B------:R-:W-:Y:S02]  /*0200*/  @P0 IMAD.IADD R4, R4, 0x1, -R5 ;  /* 0x0000000104040824 */ /* 0x000fe400078e0a05 */
[----:B------:R-:W-:-:S03]  /*0210*/  @P0 VIADD R7, R7, 0x1 ;  /* 0x0000000107070836 */ /* 0x000fc60000000000 */
[----:B------:R-:W-:-:S13]  /*0220*/  ISETP.GE.U32.AND P1, PT, R4, R5, PT ;  /* 0x000000050400720c */ /* 0x000fda0003f26070 */
[----:B------:R-:W-:Y:S01]  /*0230*/  @P1 VIADD R7, R7, 0x1 ;  /* 0x0000000107071836 */ /* 0x000fe20000000000 */
[----:B------:R-:W-:-:S05]  /*0240*/  @!P2 LOP3.LUT R7, RZ, R5, RZ, 0x33, !PT ;  /* 0x00000005ff07a212 */ /* 0x000fca00078e33ff */
[----:B------:R-:W-:-:S05]  /*0250*/  IMAD.IADD R4, R8, 0x1, R7 ;  /* 0x0000000108047824 */ /* 0x000fca00078e0207 */
[C---:B------:R-:W-:Y:S02]  /*0260*/  LOP3.LUT R6, R4.reuse, 0x3, RZ, 0xc0, !PT ;  /* 0x0000000304067812 */ /* 0x040fe400078ec0ff */
[----:B------:R-:W-:Y:S02]  /*0270*/  ISETP.GE.U32.AND P1, PT, R4, 0x3, PT ;  /* 0x000000030400780c */ /* 0x000fe40003f26070 */
[----:B------:R-:W-:Y:S02]  /*0280*/  ISETP.NE.AND P0, PT, R6, 0x3, PT ;  /* 0x000000030600780c */ /* 0x000fe40003f05270 */
[----:B------:R-:W-:-:S11]  /*0290*/  CS2R R6, SRZ ;  /* 0x0000000000067805 */ /* 0x000fd6000001ff00 */
[----:B------:R-:W-:Y:S05]  /*02a0*/  @!P0 BRA `(.L_x_81) ;  /* 0x0000000000308947 */ /* 0x000fea0003800000 */
[----:B------:R-:W0:Y:S01]  /*02b0*/  LDC.64 R10, c[0x0][0x380] ;  /* 0x0000e000ff0a7b82 */ /* 0x000e220000000a00 */
[----:B------:R-:W-:Y:S01]  /*02c0*/  VIADD R4, R4, 0x1 ;  /* 0x0000000104047836 */ /* 0x000fe20000000000 */
[----:B------:R-:W-:-:S04]  /*02d0*/  CS2R R6, SRZ ;  /* 0x0000000000067805 */ /* 0x000fc8000001ff00 */
[----:B------:R-:W-:-:S05]  /*02e0*/  LOP3.LUT R4, R4, 0x3, RZ, 0xc0, !PT ;  /* 0x0000000304047812 */ /* 0x000fca00078ec0ff */
[----:B------:R-:W-:-:S07]  /*02f0*/  IMAD.MOV R4, RZ, RZ, -R4 ;  /* 0x000000ffff047224 */ /* 0x000fce00078e0a04 */
.L_x_82:
[----:B0-----:R-:W-:-:S06]  /*0300*/  IMAD.WIDE R8, R2, 0x8, R10 ;  /* 0x0000000802087825 */ /* 0x001fcc00078e020a */
[----:B------:R-:W2:Y:S01]  /*0310*/  LDG.E.64 R8, desc[UR6][R8.64] ;  /* 0x0000000608087981 */ /* 0x000ea2000c1e1b00 */
[----:B------:R-:W-:Y:S02]  /*0320*/  VIADD R4, R4, 0x1 ;  /* 0x0000000104047836 */ /* 0x000fe40000000000 */
[----:B------:R-:W-:-:S03]  /*0330*/  IMAD.IADD R2, R5, 0x1, R2 ;  /* 0x0000000105027824 */ /* 0x000fc600078e0202 */
[----:B------:R-:W-:Y:S01]  /*0340*/  ISETP.NE.AND P0, PT, R4, RZ, PT ;  /* 0x000000ff0400720c */ /* 0x000fe20003f05270 */
[----:B--2---:R-:W-:-:S12]  /*0350*/  DADD R6, R8, R6 ;  /* 0x0000000008067229 */ /* 0x004fd80000000006 */
[----:B------:R-:W-:Y:S05]  /*0360*/  @P0 BRA `(.L_x_82) ;  /* 0xfffffffc00e40947 */ /* 0x000fea000383ffff */
.L_x_81:
[----:B------:R-:W-:Y:S05]  /*0370*/  BSYNC.RECONVERGENT B1 ;  /* 0x0000000000017941 */ /* 0x000fea0003800200 */
.L_x_80:
[----:B------:R-:W-:Y:S05]  /*0380*/  @!P1 BRA `(.L_x_79) ;  /* 0x0000000000409947 */ /* 0x000fea0003800000 */
.L_x_83:
[----:B------:R-:W0:Y:S02]  /*0390*/  LDC.64 R8, c[0x0][0x380] ;  /* 0x0000e000ff087b82 */ /* 0x000e240000000a00 */
[----:B0-----:R-:W-:-:S05]  /*03a0*/  IMAD.WIDE R20, R2, 0x8, R8 ;  /* 0x0000000802147825 */ /* 0x001fca00078e0208 */
[----:B------:R-:W2:Y:S01]  /*03b0*/  LDG.E.64 R8, desc[UR6][R20.64] ;  /* 0x0000000614087981 */ /* 0x000ea2000c1e1b00 */
[----:B------:R-:W-:-:S05]  /*03c0*/  IMAD.WIDE R10, R5, 0x8, R20 ;  /* 0x00000008050a7825 */ /* 0x000fca00078e0214 */
[----:B------:R-:W3:Y:S01]  /*03d0*/  LDG.E.64 R12, desc[UR6][R10.64] ;  /* 0x000000060a0c7981 */ /* 0x000ee2000c1e1b00 */
[----:B------:R-:W-:-:S05]  /*03e0*/  IMAD.WIDE R14, R5, 0x8, R10 ;  /* 0x00000008050e7825 */ /* 0x000fca00078e020a */
[----:B------:R-:W4:Y:S01]  /*03f0*/  LDG.E.64 R16, desc[UR6][R14.64] ;  /* 0x000000060e107981 */ /* 0x000f22000c1e1b00 */
[----:B------:R-:W-:-:S06]  /*0400*/  IMAD.WIDE R18, R5, 0x8, R14 ;  /* 0x0000000805127825 */ /* 0x000fcc00078e020e */
[----:B------:R-:W5:Y:S01]  /*0410*/  LDG.E.64 R18, desc[UR6][R18.64] ;  /* 0x0000000612127981 */ /* 0x000f62000c1e1b00 */
[----:B------:R-:W-:-:S05]  /*0420*/  IMAD R2, R5, 0x4, R2 ;  /* 0x0000000405027824 */ /* 0x000fca00078e0202 */
[----:B------:R-:W-:Y:S01]  /*0430*/  ISETP.GE.AND P0, PT, R2, UR5, PT ;  /* 0x0000000502007c0c */ /* 0x000fe2000bf06270 */
[----:B--2---:R-:W-:-:S08]  /*0440*/  DADD R8, R8, R6 ;  /* 0x0000000008087229 */ /* 0x004fd00000000006 */
[----:B---3--:R-:W-:-:S08]  /*0450*/  DADD R8, R8, R12 ;  /* 0x0000000008087229 */ /* 0x008fd0000000000c */
[----:B----4-:R-:W-:-:S08]  /*0460*/  DADD R8, R8, R16 ;  /* 0x0000000008087229 */ /* 0x010fd00000000010 */
[----:B-----5:R-:W-:Y:S01]  /*0470*/  DADD R6, R8, R18 ;  /* 0x0000000008067229 */ /* 0x020fe20000000012 */
[----:B------:R-:W-:Y:S10]  /*0480*/  @!P0 BRA `(.L_x_83) ;  /* 0xfffffffc00c08947 */ /* 0x000ff4000383ffff */
.L_x_79:
[----:B------:R-:W-:Y:S05]  /*0490*/  BSYNC.RECONVERGENT B0 ;  /* 0x0000000000007941 */ /* 0x000fea0003800200 */
.L_x_78:
[----:B------:R-:W-:Y:S01]  /*04a0*/  SHFL.DOWN PT, R4, R6, 0x1, 0x1f ;  /* 0x08201f0006047f89 */ /* 0x000fe200000e0000 */
[----:B------:R-:W-:-:S03]  /*04b0*/  ISETP.NE.AND P2, PT, R3, RZ, PT ;  /* 0x000000ff0300720c */ /* 0x000fc60003f45270 */
        /* <DEDUP_REMOVED lines=33> */
[----:B------:R-:W-:Y:S06]  /*06d0*/  BAR.SYNC.DEFER_BLOCKING 0x0 ;  /* 0x0000000000007b1d */ /* 0x000fec0000010000 */
[----:B------:R-:W-:Y:S05]  /*06e0*/  @P2 EXIT ;  /* 0x000000000000294d */ /* 0x000fea0003800000 */
[----:B------:R-:W1:Y:S01]  /*06f0*/  S2UR UR5, SR_CgaCtaId ;  /* 0x00000000000579c3 */ /* 0x000e620000008800 */
[----:B------:R-:W-:Y:S02]  /*0700*/  UMOV UR4, 0x400 ;  /* 0x0000040000047882 */ /* 0x000fe40000000000 */
[----:B-1----:R-:W-:-:S09]  /*0710*/  ULEA UR4, UR5, UR4, 0x18 ;  /* 0x0000000405047291 */ /* 0x002fd2000f8ec0ff */
[----:B------:R-:W1:Y:S04]  /*0720*/  LDS.64 R2, [UR4+0x18] ;  /* 0x00001804ff027984 */ /* 0x000e680008000a00 */
[----:B------:R-:W2:Y:S04]  /*0730*/  LDS.128 R12, [UR4+0x20] ;  /* 0x00002004ff0c7984 */ /* 0x000ea80008000c00 */
[----:B0-----:R-:W0:Y:S01]  /*0740*/  LDS.128 R4, [UR4+0x30] ;  /* 0x00003004ff047984 */ /* 0x001e220008000c00 */
[----:B-1----:R-:W-:-:S03]  /*0750*/  DADD R2, R10, R2 ;  /* 0x000000000a027229 */ /* 0x002fc60000000002 */
[----:B------:R-:W1:Y:S05]  /*0760*/  LDS.128 R8, [UR4+0x40] ;  /* 0x00004004ff087984 */ /* 0x000e6a0008000c00 */
        /* <DEDUP_REMOVED lines=13> */
[----:B------:R-:W0:Y:S07]  /*0840*/  LDC.64 R4, c[0x0][0x388] ;  /* 0x0000e200ff047b82 */ /* 0x000e2e0000000a00 */
[----:B------:R-:W-:-:S08]  /*0850*/  DADD R2, R2, R6 ;  /* 0x0000000002027229 */ /* 0x000fd00000000006 */
[----:B-1----:R-:W-:-:S08]  /*0860*/  DADD R2, R2, R8 ;  /* 0x0000000002027229 */ /* 0x002fd00000000008 */
[----:B------:R-:W-:Y:S01]  /*0870*/  DADD R2, R2, R10 ;  /* 0x0000000002027229 */ /* 0x000fe2000000000a */
[----:B0-----:R-:W-:-:S07]  /*0880*/  IMAD.WIDE.U32 R4, R0, 0x8, R4 ;  /* 0x0000000800047825 */ /* 0x001fce00078e0004 */
[----:B--2---:R-:W-:-:S08]  /*0890*/  DADD R2, R2, R12 ;  /* 0x0000000002027229 */ /* 0x004fd0000000000c */
[----:B------:R-:W-:-:S07]  /*08a0*/  DADD R2, R2, R14 ;  /* 0x0000000002027229 */ /* 0x000fce000000000e */
[----:B------:R-:W-:Y:S01]  /*08b0*/  STG.E.64 desc[UR6][R4.64], R2 ;  /* 0x0000000204007986 */ /* 0x000fe2000c101b06 */
[----:B------:R-:W-:Y:S05]  /*08c0*/  EXIT ;  /* 0x000000000000794d */ /* 0x000fea0003800000 */
.L_x_84:
        /* <DEDUP_REMOVED lines=11> */
.L_x_89:


//--------------------- .nv.shared._ZN3cub18CUB_300001_SM_10006detail6reduce28DeviceReduceSingleTileKernelINS2_10policy_hubIdjN4cuda3std3__44plusIvEEE10Policy1000EPdSC_iS9_ddNS7_10__identityEEEvT0_T1_T2_T3_T4_T6_ --------------------------
	.section	.nv.shared._ZN3cub18CUB_300001_SM_10006detail6reduce28DeviceReduceSingleTileKernelINS2_10policy_hubIdjN4cuda3std3__44plusIvEEE10Policy1000EPdSC_iS9_ddNS7_10__identityEEEvT0_T1_T2_T3_T4_T6_,"aw",@nobits
	.sectionflags	@""
	.align	8
.nv.shared._ZN3cub18CUB_300001_SM_10006detail6reduce28DeviceReduceSingleTileKernelINS2_10policy_hubIdjN4cuda3std3__44plusIvEEE10Policy1000EPdSC_iS9_ddNS7_10__identityEEEvT0_T1_T2_T3_T4_T6_:
	.zero		1216


//--------------------- .nv.shared.reserved.0     --------------------------
	.section	.nv.shared.reserved.0,"aw",@nobits
	.weak		__nv_reservedSMEM_offset_0_alias
	.size		__nv_reservedSMEM_offset_0_alias, 0, 64
	.other		__nv_reservedSMEM_offset_0_alias,@"STO_CUDA_RESERVED_SHARED STV_DEFAULT"
__nv_reservedSMEM_offset_0_alias:
	.zero		0
	.zero		64


//--------------------- .nv.global                --------------------------
	.section	.nv.global,"aw",@nobits
.nv.global:
	.type		_ZN34_INTERNAL_d8a650e4_4_k_cu_649c06ef6thrust24THRUST_300001_SM_1000_NS12placeholders2_5E,@object
	.size		_ZN34_INTERNAL_d8a650e4_4_k_cu_649c06ef6thrust24THRUST_300001_SM_1000_NS12placeholders2_5E,(_ZN34_INTERNAL_d8a650e4_4_k_cu_649c06ef4cuda3std3__45__cpo6cbeginE - _ZN34_INTERNAL_d8a650e4_4_k_cu_649c06ef6thrust24THRUST_300001_SM_1000_NS12placeholders2_5E)
_ZN34_INTERNAL_d8a650e4_4_k_cu_649c06ef6thrust24THRUST_300001_SM_1000_NS12placeholders2_5E:
	.zero		1
	.type		_ZN34_INTERNAL_d8a650e4_4_k_cu_649c06ef4cuda3std3__45__cpo6cbeginE,@object
	.size		_ZN34_INTERNAL_d8a650e4_4_k_cu_649c06ef4cuda3std3__45__cpo6cbeginE,(_ZN34_INTERNAL_d8a650e4_4_k_cu_649c06ef4cuda3std6ranges3__45__cpo6cbeginE - _ZN34_INTERNAL_d8a650e4_4_k_cu_649c06ef4cuda3std3__45__cpo6cbeginE)
_ZN34_INTERNAL_d8a650e4_4_k_cu_649c06ef4cuda3std3__45__cpo6cbeginE:
	.zero		1
	.type		_ZN34_INTERNAL_d8a650e4_4_k_cu_649c06ef4cuda3std6ranges3__45__cpo6cbeginE,@object
	.size		_ZN34_INTERNAL_d8a650e4_4_k_cu_649c06ef4cuda3std6ranges3__45__cpo6cbeginE,(_ZN34_INTERNAL_d8a650e4_4_k_cu_649c06ef4cuda3std3__48in_placeE - _ZN34_INTERNAL_d8a650e4_4_k_cu_649c06ef4cuda3std6ranges3__45__cpo6cbeginE)
_ZN34_INTERNAL_d8a650e4_4_k_cu_649c06ef4cuda3std6ranges3__45__cpo6cbeginE:
	.zero		1
	.type		_ZN34_INTERNAL_d8a650e4_4_k_cu_649c06ef4cuda3std3__48in_placeE,@object
	.size		_ZN34_INTERNAL_d8a650e4_4_k_cu_649c06ef4cuda3std3__48in_placeE,(_ZN34_INTERNAL_d8a650e4_4_k_cu_649c06ef4cuda3std6ranges3__45__cpo4sizeE - _ZN34_INTERNAL_d8a650e4_4_k_cu_649c06ef4cuda3std3__48in_placeE)
_ZN34_INTERNAL_d8a650e4_4_k_cu_649c06ef4cuda3std3__48in_placeE:
	.zero		1
	.type		_ZN34_INTERNAL_d8a650e4_4_k_cu_649c06ef4cuda3std6ranges3__45__cpo4sizeE,@object
	.size		_ZN34_INTERNAL_d8a650e4_4_k_cu_649c06ef4cuda3std6ranges3__45__cpo4sizeE,(_ZN34_INTERNAL_d8a650e4_4_k_cu_649c06ef6thrust24THRUST_300001_SM_1000_NS12placeholders2_9E - _ZN34_INTERNAL_d8a650e4_4_k_cu_649c06ef4cuda3std6ranges3__45__cpo4sizeE)
_ZN34_INTERNAL_d8a650e4_4_k_cu_649c06ef4cuda3std6ranges3__45__cpo4sizeE:
	.zero		1
	.type		_ZN34_INTERNAL_d8a650e4_4_k_cu_649c06ef6thrust24THRUST_300001_SM_1000_NS12placeholders2_9E,@object
	.size		_ZN34_INTERNAL_d8a650e4_4_k_cu_649c06ef6thrust24THRUST_300001_SM_1000_NS12placeholders2_9E,(_ZN34_INTERNAL_d8a650e4_4_k_cu_649c06ef4cuda3std3__45__cpo7crbeginE - _ZN34_INTERNAL_d8a650e4_4_k_cu_649c06ef6thrust24THRUST_300001_SM_1000_NS12placeholders2_9E)
_ZN34_INTERNAL_d8a650e4_4_k_cu_649c06ef6thrust24THRUST_300001_SM_1000_NS12placeholders2_9E:
	.zero		1
	.type		_ZN34_INTERNAL_d8a650e4_4_k_cu_649c06ef4cuda3std3__45__cpo7crbeginE,@object
	.size		_ZN34_INTERNAL_d8a650e4_4_k_cu_649c06ef4cuda3std3__45__cpo7crbeginE,(_ZN34_INTERNAL_d8a650e4_4_k_cu_649c06ef4cuda3std6ranges3__45__cpo4nextE - _ZN34_INTERNAL_d8a650e4_4_k_cu_649c06ef4cuda3std3__45__cpo7crbeginE)
_ZN34_INTERNAL_d8a650e4_4_k_cu_649c06ef4cuda3std3__45__cpo7crbeginE:
	.zero		1
	.type		_ZN34_INTERNAL_d8a650e4_4_k_cu_649c06ef4cuda3std6ranges3__45__cpo4nextE,@object
	.size		_ZN34_INTERNAL_d8a650e4_4_k_cu_649c06ef4cuda3std6ranges3__45__cpo4nextE,(_ZN34_INTERNAL_d8a650e4_4_k_cu_649c06ef4cuda3std6ranges3__45__cpo4swapE - _ZN34_INTERNAL_d8a650e4_4_k_cu_649c06ef4cuda3std6ranges3__45__cpo4nextE)
_ZN34_INTERNAL_d8a650e4_4_k_cu_649c06ef4cuda3std6ranges3__45__cpo4nextE:
	.zero		1
	.type		_ZN34_INTERNAL_d8a650e4_4_k_cu_649c06ef4cuda3std6ranges3__45__cpo4swapE,@object
	.size		_ZN34_INTERNAL_d8a650e4_4_k_cu_649c06ef4cuda3std6ranges3__45__cpo4swapE,(_ZN34_INTERNAL_d8a650e4_4_k_cu_649c06ef6thrust24THRUST_300001_SM_1000_NS12placeholders2_1E - _ZN34_INTERNAL_d8a650e4_4_k_cu_649c06ef4cuda3std6ranges3__45__cpo4swapE)
_ZN34_INTERNAL_d8a650e4_4_k_cu_649c06ef4cuda3std6ranges3__45__cpo4swapE:
	.zero		1
	.type		_ZN34_INTERNAL_d8a650e4_4_k_cu_649c06ef6thrust24THRUST_300001_SM_1000_NS12placeholders2_1E,@object
	.size		_ZN34_INTERNAL_d8a650e4_4_k_cu_649c06ef6thrust24THRUST_300001_SM_1000_NS12placeholders2_1E,(_ZN34_INTERNAL_d8a650e4_4_k_cu_649c06ef6thrust24THRUST_300001_SM_1000_NS12placeholders2_3E - _ZN34_INTERNAL_d8a650e4_4_k_cu_649c06ef6thrust24THRUST_300001_SM_1000_NS12placeholders2_1E)
_ZN34_INTERNAL_d8a650e4_4_k_cu_649c06ef6thrust24THRUST_300001_SM_1000_NS12placeholders2_1E:
	.zero		1
	.type		_ZN34_INTERNAL_d8a650e4_4_k_cu_649c06ef6thrust24THRUST_300001_SM_1000_NS12placeholders2_3E,@object
	.size		_ZN34_INTERNAL_d8a650e4_4_k_cu_649c06ef6thrust24THRUST_300001_SM_1000_NS12placeholders2_3E,(_ZN34_INTERNAL_d8a650e4_4_k_cu_649c06ef4cuda3std3__45__cpo5beginE - _ZN34_INTERNAL_d8a650e4_4_k_cu_649c06ef6thrust24THRUST_300001_SM_1000_NS12placeholders2_3E)
_ZN34_INTERNAL_d8a650e4_4_k_cu_649c06ef6thrust24THRUST_300001_SM_1000_NS12placeholders2_3E:
	.zero		1
	.type		_ZN34_INTERNAL_d8a650e4_4_k_cu_649c06ef4cuda3std3__45__cpo5beginE,@object
	.size		_ZN34_INTERNAL_d8a650e4_4_k_cu_649c06ef4cuda3std3__45__cpo5beginE,(_ZN34_INTERNAL_d8a650e4_4_k_cu_649c06ef4cuda3std6ranges3__45__cpo5beginE - _ZN34_INTERNAL_d8a650e4_4_k_cu_649c06ef4cuda3std3__45__cpo5beginE)
_ZN34_INTERNAL_d8a650e4_4_k_cu_649c06ef4cuda3std3__45__cpo5beginE:
	.zero		1
	.type		_ZN34_INTERNAL_d8a650e4_4_k_cu_649c06ef4cuda3std6ranges3__45__cpo5beginE,@object
	.size		_ZN34_INTERNAL_d8a650e4_4_k_cu_649c06ef4cuda3std6ranges3__45__cpo5beginE,(_ZN34_INTERNAL_d8a650e4_4_k_cu_649c06ef4cuda3std3__436_GLOBAL__N__d8a650e4_4_k_cu_649c06ef6ignoreE - _ZN34_INTERNAL_d8a650e4_4_k_cu_649c06ef4cuda3std6ranges3__45__cpo5beginE)
_ZN34_INTERNAL_d8a650e4_4_k_cu_649c06ef4cuda3std6ranges3__45__cpo5beginE:
	.zero		1
	.type		_ZN34_INTERNAL_d8a650e4_4_k_cu_649c06ef4cuda3std3__436_GLOBAL__N__d8a650e4_4_k_cu_649c06ef6ignoreE,@object
	.size		_ZN34_INTERNAL_d8a650e4_4_k_cu_649c06ef4cuda3std3__436_GLOBAL__N__d8a650e4_4_k_cu_649c06ef6ignoreE,(_ZN34_INTERNAL_d8a650e4_4_k_cu_649c06ef4cuda3std6ranges3__45__cpo4dataE - _ZN34_INTERNAL_d8a650e4_4_k_cu_649c06ef4cuda3std3__436_GLOBAL__N__d8a650e4_4_k_cu_649c06ef6ignoreE)
_ZN34_INTERNAL_d8a650e4_4_k_cu_649c06ef4cuda3std3__436_GLOBAL__N__d8a650e4_4_k_cu_649c06ef6ignoreE:
	.zero		1
	.type		_ZN34_INTERNAL_d8a650e4_4_k_cu_649c06ef4cuda3std6ranges3__45__cpo4dataE,@object
	.size		_ZN34_INTERNAL_d8a650e4_4_k_cu_649c06ef4cuda3std6ranges3__45__cpo4dataE,(_ZN34_INTERNAL_d8a650e4_4_k_cu_649c06ef6thrust24THRUST_300001_SM_1000_NS12placeholders2_7E - _ZN34_INTERNAL_d8a650e4_4_k_cu_649c06ef4cuda3std6ranges3__45__cpo4dataE)
_ZN34_INTERNAL_d8a650e4_4_k_cu_649c06ef4cuda3std6ranges3__45__cpo4dataE:
	.zero		1
	.type		_ZN34_INTERNAL_d8a650e4_4_k_cu_649c06ef6thrust24THRUST_300001_SM_1000_NS12placeholders2_7E,@object
	.size		_ZN34_INTERNAL_d8a650e4_4_k_cu_649c06ef6thrust24THRUST_300001_SM_1000_NS12placeholders2_7E,(_ZN34_INTERNAL_d8a650e4_4_k_cu_649c06ef4cuda3std3__45__cpo6rbeginE - _ZN34_INTERNAL_d8a650e4_4_k_cu_649c06ef6thrust24THRUST_300001_SM_1000_NS12placeholders2_7E)
_ZN34_INTERNAL_d8a650e4_4_k_cu_649c06ef6thrust24THRUST_300001_SM_1000_NS12placeholders2_7E:
	.zero		1
	.type		_ZN34_INTERNAL_d8a650e4_4_k_cu_649c06ef4cuda3std3__45__cpo6rbeginE,@object
	.size		_ZN34_INTERNAL_d8a650e4_4_k_cu_649c06ef4cuda3std3__45__cpo6rbeginE,(_ZN34_INTERNAL_d8a650e4_4_k_cu_649c06ef4cuda3std6ranges3__45__cpo7advanceE - _ZN34_INTERNAL_d8a650e4_4_k_cu_649c06ef4cuda3std3__45__cpo6rbeginE)
_ZN34_INTERNAL_d8a650e4_4_k_cu_649c06ef4cuda3std3__45__cpo6rbeginE:
	.zero		1
	.type		_ZN34_INTERNAL_d8a650e4_4_k_cu_649c06ef4cuda3std6ranges3__45__cpo7advanceE,@object
	.size		_ZN34_INTERNAL_d8a650e4_4_k_cu_649c06ef4cuda3std6ranges3__45__cpo7advanceE,(_ZN34_INTERNAL_d8a650e4_4_k_cu_649c06ef4cuda3std3__47nulloptE - _ZN34_INTERNAL_d8a650e4_4_k_cu_649c06ef4cuda3std6ranges3__45__cpo7advanceE)
_ZN34_INTERNAL_d8a650e4_4_k_cu_649c06ef4cuda3std6ranges3__45__cpo7advanceE:
	.zero		1
	.type		_ZN34_INTERNAL_d8a650e4_4_k_cu_649c06ef4cuda3std3__47nulloptE,@object
	.size		_ZN34_INTERNAL_d8a650e4_4_k_cu_649c06ef4cuda3std3__47nulloptE,(_ZN34_INTERNAL_d8a650e4_4_k_cu_649c06ef4cuda3std6ranges3__45__cpo8distanceE - _ZN34_INTERNAL_d8a650e4_4_k_cu_649c06ef4cuda3std3__47nulloptE)
_ZN34_INTERNAL_d8a650e4_4_k_cu_649c06ef4cuda3std3__47nulloptE:
	.zero		1
	.type		_ZN34_INTERNAL_d8a650e4_4_k_cu_649c06ef4cuda3std6ranges3__45__cpo8distanceE,@object
	.size		_ZN34_INTERNAL_d8a650e4_4_k_cu_649c06ef4cuda3std6ranges3__45__cpo8distanceE,(_ZN34_INTERNAL_d8a650e4_4_k_cu_649c06ef6thrust24THRUST_300001_SM_1000_NS12placeholders2_6E - _ZN34_INTERNAL_d8a650e4_4_k_cu_649c06ef4cuda3std6ranges3__45__cpo8distanceE)
_ZN34_INTERNAL_d8a650e4_4_k_cu_649c06ef4cuda3std6ranges3__45__cpo8distanceE:
	.zero		1
	.type		_ZN34_INTERNAL_d8a650e4_4_k_cu_649c06ef6thrust24THRUST_300001_SM_1000_NS12placeholders2_6E,@object
	.size		_ZN34_INTERNAL_d8a650e4_4_k_cu_649c06ef6thrust24THRUST_300001_SM_1000_NS12placeholders2_6E,(_ZN34_INTERNAL_d8a650e4_4_k_cu_649c06ef4cuda3std3__45__cpo4cendE - _ZN34_INTERNAL_d8a650e4_4_k_cu_649c06ef6thrust24THRUST_300001_SM_1000_NS12placeholders2_6E)
_ZN34_INTERNAL_d8a650e4_4_k_cu_649c06ef6thrust24THRUST_300001_SM_1000_NS12placeholders2_6E:
	.zero		1
	.type		_ZN34_INTERNAL_d8a650e4_4_k_cu_649c06ef4cuda3std3__45__cpo4cendE,@object
	.size		_ZN34_INTERNAL_d8a650e4_4_k_cu_649c06ef4cuda3std3__45__cpo4cendE,(_ZN34_INTERNAL_d8a650e4_4_k_cu_649c06ef4cuda3std6ranges3__45__cpo4cendE - _ZN34_INTERNAL_d8a650e4_4_k_cu_649c06ef4cuda3std3__45__cpo4cendE)
_ZN34_INTERNAL_d8a650e4_4_k_cu_649c06ef4cuda3std3__45__cpo4cendE:
	.zero		1
	.type		_ZN34_INTERNAL_d8a650e4_4_k_cu_649c06ef4cuda3std6ranges3__45__cpo4cendE,@object
	.size		_ZN34_INTERNAL_d8a650e4_4_k_cu_649c06ef4cuda3std6ranges3__45__cpo4cendE,(_ZN34_INTERNAL_d8a650e4_4_k_cu_649c06ef4cuda3std3__420unreachable_sentinelE - _ZN34_INTERNAL_d8a650e4_4_k_cu_649c06ef4cuda3std6ranges3__45__cpo4cendE)
_ZN34_INTERNAL_d8a650e4_4_k_cu_649c06ef4cuda3std6ranges3__45__cpo4cendE:
	.zero		1
	.type		_ZN34_INTERNAL_d8a650e4_4_k_cu_649c06ef4cuda3std3__420unreachable_sentinelE,@object
	.size		_ZN34_INTERNAL_d8a650e4_4_k_cu_649c06ef4cuda3std3__420unreachable_sentinelE,(_ZN34_INTERNAL_d8a650e4_4_k_cu_649c06ef4cuda3std6ranges3__45__cpo5ssizeE - _ZN34_INTERNAL_d8a650e4_4_k_cu_649c06ef4cuda3std3__420unreachable_sentinelE)
_ZN34_INTERNAL_d8a650e4_4_k_cu_649c06ef4cuda3std3__420unreachable_sentinelE:
	.zero		1
	.type		_ZN34_INTERNAL_d8a650e4_4_k_cu_649c06ef4cuda3std6ranges3__45__cpo5ssizeE,@object
	.size		_ZN34_INTERNAL_d8a650e4_4_k_cu_649c06ef4cuda3std6ranges3__45__cpo5ssizeE,(_ZN34_INTERNAL_d8a650e4_4_k_cu_649c06ef6thrust24THRUST_300001_SM_1000_NS12placeholders3_10E - _ZN34_INTERNAL_d8a650e4_4_k_cu_649c06ef4cuda3std6ranges3__45__cpo5ssizeE)
_ZN34_INTERNAL_d8a650e4_4_k_cu_649c06ef4cuda3std6ranges3__45__cpo5ssizeE:
	.zero		1
	.type		_ZN34_INTERNAL_d8a650e4_4_k_cu_649c06ef6thrust24THRUST_300001_SM_1000_NS12placeholders3_10E,@object
	.size		_ZN34_INTERNAL_d8a650e4_4_k_cu_649c06ef6thrust24THRUST_300001_SM_1000_NS12placeholders3_10E,(_ZN34_INTERNAL_d8a650e4_4_k_cu_649c06ef4cuda3std3__45__cpo5crendE - _ZN34_INTERNAL_d8a650e4_4_k_cu_649c06ef6thrust24THRUST_300001_SM_1000_NS12placeholders3_10E)
_ZN34_INTERNAL_d8a650e4_4_k_cu_649c06ef6thrust24THRUST_300001_SM_1000_NS12placeholders3_10E:
	.zero		1
	.type		_ZN34_INTERNAL_d8a650e4_4_k_cu_649c06ef4cuda3std3__45__cpo5crendE,@object
	.size		_ZN34_INTERNAL_d8a650e4_4_k_cu_649c06ef4cuda3std3__45__cpo5crendE,(_ZN34_INTERNAL_d8a650e4_4_k_cu_649c06ef4cuda3std6ranges3__45__cpo4prevE - _ZN34_INTERNAL_d8a650e4_4_k_cu_649c06ef4cuda3std3__45__cpo5crendE)
_ZN34_INTERNAL_d8a650e4_4_k_cu_649c06ef4cuda3std3__45__cpo5crendE:
	.zero		1
	.type		_ZN34_INTERNAL_d8a650e4_4_k_cu_649c06ef4cuda3std6ranges3__45__cpo4prevE,@object
	.size		_ZN34_INTERNAL_d8a650e4_4_k_cu_649c06ef4cuda3std6ranges3__45__cpo4prevE,(_ZN34_INTERNAL_d8a650e4_4_k_cu_649c06ef4cuda3std6ranges3__45__cpo9iter_moveE - _ZN34_INTERNAL_d8a650e4_4_k_cu_649c06ef4cuda3std6ranges3__45__cpo4prevE)
_ZN34_INTERNAL_d8a650e4_4_k_cu_649c06ef4cuda3std6ranges3__45__cpo4prevE:
	.zero		1
	.type		_ZN34_INTERNAL_d8a650e4_4_k_cu_649c06ef4cuda3std6ranges3__45__cpo9iter_moveE,@object
	.size		_ZN34_INTERNAL_d8a650e4_4_k_cu_649c06ef4cuda3std6ranges3__45__cpo9iter_moveE,(_ZN34_INTERNAL_d8a650e4_4_k_cu_649c06ef6thrust24THRUST_300001_SM_1000_NS12placeholders2_2E - _ZN34_INTERNAL_d8a650e4_4_k_cu_649c06ef4cuda3std6ranges3__45__cpo9iter_moveE)
_ZN34_INTERNAL_d8a650e4_4_k_cu_649c06ef4cuda3std6ranges3__45__cpo9iter_moveE:
	.zero		1
	.type		_ZN34_INTERNAL_d8a650e4_4_k_cu_649c06ef6thrust24THRUST_300001_SM_1000_NS12placeholders2_2E,@object
	.size		_ZN34_INTERNAL_d8a650e4_4_k_cu_649c06ef6thrust24THRUST_300001_SM_1000_NS12placeholders2_2E,(_ZN34_INTERNAL_d8a650e4_4_k_cu_649c06ef6thrust24THRUST_300001_SM_1000_NS12placeholders2_4E - _ZN34_INTERNAL_d8a650e4_4_k_cu_649c06ef6thrust24THRUST_300001_SM_1000_NS12placeholders2_2E)
_ZN34_INTERNAL_d8a650e4_4_k_cu_649c06ef6thrust24THRUST_300001_SM_1000_NS12placeholders2_2E:
	.zero		1
	.type		_ZN34_INTERNAL_d8a650e4_4_k_cu_649c06ef6thrust24THRUST_300001_SM_1000_NS12placeholders2_4E,@object
	.size		_ZN34_INTERNAL_d8a650e4_4_k_cu_649c06ef6thrust24THRUST_300001_SM_1000_NS12placeholders2_4E,(_ZN34_INTERNAL_d8a650e4_4_k_cu_649c06ef4cuda3std3__45__cpo3endE - _ZN34_INTERNAL_d8a650e4_4_k_cu_649c06ef6thrust24THRUST_300001_SM_1000_NS12placeholders2_4E)
_ZN34_INTERNAL_d8a650e4_4_k_cu_649c06ef6thrust24THRUST_300001_SM_1000_NS12placeholders2_4E:
	.zero		1
	.type		_ZN34_INTERNAL_d8a650e4_4_k_cu_649c06ef4cuda3std3__45__cpo3endE,@object
	.size		_ZN34_INTERNAL_d8a650e4_4_k_cu_649c06ef4cuda3std3__45__cpo3endE,(_ZN34_INTERNAL_d8a650e4_4_k_cu_649c06ef4cuda3std6ranges3__45__cpo3endE - _ZN34_INTERNAL_d8a650e4_4_k_cu_649c06ef4cuda3std3__45__cpo3endE)
_ZN34_INTERNAL_d8a650e4_4_k_cu_649c06ef4cuda3std3__45__cpo3endE:
	.zero		1
	.type		_ZN34_INTERNAL_d8a650e4_4_k_cu_649c06ef4cuda3std6ranges3__45__cpo3endE,@object
	.size		_ZN34_INTERNAL_d8a650e4_4_k_cu_649c06ef4cuda3std6ranges3__45__cpo3endE,(_ZN34_INTERNAL_d8a650e4_4_k_cu_649c06ef4cuda3std3__419piecewise_constructE - _ZN34_INTERNAL_d8a650e4_4_k_cu_649c06ef4cuda3std6ranges3__45__cpo3endE)
_ZN34_INTERNAL_d8a650e4_4_k_cu_649c06ef4cuda3std6ranges3__45__cpo3endE:
	.zero		1
	.type		_ZN34_INTERNAL_d8a650e4_4_k_cu_649c06ef4cuda3std3__419piecewise_constructE,@object
	.size		_ZN34_INTERNAL_d8a650e4_4_k_cu_649c06ef4cuda3std3__419piecewise_constructE,(_ZN34_INTERNAL_d8a650e4_4_k_cu_649c06ef4cuda3std6ranges3__45__cpo5cdataE - _ZN34_INTERNAL_d8a650e4_4_k_cu_649c06ef4cuda3std3__419piecewise_constructE)
_ZN34_INTERNAL_d8a650e4_4_k_cu_649c06ef4cuda3std3__419piecewise_constructE:
	.zero		1
	.type		_ZN34_INTERNAL_d8a650e4_4_k_cu_649c06ef4cuda3std6ranges3__45__cpo5cdataE,@object
	.size		_ZN34_INTERNAL_d8a650e4_4_k_cu_649c06ef4cuda3std6ranges3__45__cpo5cdataE,(_ZN34_INTERNAL_d8a650e4_4_k_cu_649c06ef6thrust24THRUST_300001_SM_1000_NS12placeholders2_8E - _ZN34_INTERNAL_d8a650e4_4_k_cu_649c06ef4cuda3std6ranges3__45__cpo5cdataE)
_ZN34_INTERNAL_d8a650e4_4_k_cu_649c06ef4cuda3std6ranges3__45__cpo5cdataE:
	.zero		1
	.type		_ZN34_INTERNAL_d8a650e4_4_k_cu_649c06ef6thrust24THRUST_300001_SM_1000_NS12placeholders2_8E,@object
	.size		_ZN34_INTERNAL_d8a650e4_4_k_cu_649c06ef6thrust24THRUST_300001_SM_1000_NS12placeholders2_8E,(_ZN34_INTERNAL_d8a650e4_4_k_cu_649c06ef4cuda3std3__45__cpo4rendE - _ZN34_INTERNAL_d8a650e4_4_k_cu_649c06ef6thrust24THRUST_300001_SM_1000_NS12placeholders2_8E)
_ZN34_INTERNAL_d8a650e4_4_k_cu_649c06ef6thrust24THRUST_300001_SM_1000_NS12placeholders2_8E:
	.zero		1
	.type		_ZN34_INTERNAL_d8a650e4_4_k_cu_649c06ef4cuda3std3__45__cpo4rendE,@object
	.size		_ZN34_INTERNAL_d8a650e4_4_k_cu_649c06ef4cuda3std3__45__cpo4rendE,(_ZN34_INTERNAL_d8a650e4_4_k_cu_649c06ef4cuda3std6ranges3__45__cpo9iter_swapE - _ZN34_INTERNAL_d8a650e4_4_k_cu_649c06ef4cuda3std3__45__cpo4rendE)
_ZN34_INTERNAL_d8a650e4_4_k_cu_649c06ef4cuda3std3__45__cpo4rendE:
	.zero		1
	.type		_ZN34_INTERNAL_d8a650e4_4_k_cu_649c06ef4cuda3std6ranges3__45__cpo9iter_swapE,@object
	.size		_ZN34_INTERNAL_d8a650e4_4_k_cu_649c06ef4cuda3std6ranges3__45__cpo9iter_swapE,(_ZN34_INTERNAL_d8a650e4_4_k_cu_649c06ef4cuda3std3__48unexpectE - _ZN34_INTERNAL_d8a650e4_4_k_cu_649c06ef4cuda3std6ranges3__45__cpo9iter_swapE)
_ZN34_INTERNAL_d8a650e4_4_k_cu_649c06ef4cuda3std6ranges3__45__cpo9iter_swapE:
	.zero		1
	.type		_ZN34_INTERNAL_d8a650e4_4_k_cu_649c06ef4cuda3std3__48unexpectE,@object
	.size		_ZN34_INTERNAL_d8a650e4_4_k_cu_649c06ef4cuda3std3__48unexpectE,(_ZN34_INTERNAL_d8a650e4_4_k_cu_649c06ef6thrust24THRUST_300001_SM_1000_NS6system6detail10sequential3seqE - _ZN34_INTERNAL_d8a650e4_4_k_cu_649c06ef4cuda3std3__48unexpectE)
_ZN34_INTERNAL_d8a650e4_4_k_cu_649c06ef4cuda3std3__48unexpectE:
	.zero		1
	.type		_ZN34_INTERNAL_d8a650e4_4_k_cu_649c06ef6thrust24THRUST_300001_SM_1000_NS6system6detail10sequential3seqE,@object
	.size		_ZN34_INTERNAL_d8a650e4_4_k_cu_649c06ef6thrust24THRUST_300001_SM_1000_NS6system6detail10sequential3seqE,(.L_29 - _ZN34_INTERNAL_d8a650e4_4_k_cu_649c06ef6thrust24THRUST_300001_SM_1000_NS6system6detail10sequential3seqE)
_ZN34_INTERNAL_d8a650e4_4_k_cu_649c06ef6thrust24THRUST_300001_SM_1000_NS6system6detail10sequential3seqE:
	.zero		1
.L_29:


//--------------------- .nv.shared._ZN3cub18CUB_300001_SM_10006detail6reduce18DeviceReduceKernelINS2_10policy_hubIdjN4cuda3std3__44plusIvEEE10Policy1000EPdjS9_dNS7_10__identityEEEvT0_PT3_T1_NS0_13GridEvenShareISH_EET2_T4_ --------------------------
	.section	.nv.shared._ZN3cub18CUB_300001_SM_10006detail6reduce18DeviceReduceKernelINS2_10policy_hubIdjN4cuda3std3__44plusIvEEE10Policy1000EPdjS9_dNS7_10__identityEEEvT0_PT3_T1_NS0_13GridEvenShareISH_EET2_T4_,"aw",@nobits
	.sectionflags	@""
	.align	8
.nv.shared._ZN3cub18CUB_300001_SM_10006detail6reduce18DeviceReduceKernelINS2_10policy_hubIdjN4cuda3std3__44plusIvEEE10Policy1000EPdjS9_dNS7_10__identityEEEvT0_PT3_T1_NS0_13GridEvenShareISH_EET2_T4_:
	.zero		1216


//--------------------- .nv.shared._ZN3cub18CUB_300001_SM_10006detail6reduce28DeviceReduceSingleTileKernelINS2_10policy_hubIdjN4cuda3std3__44plusIvEEE10Policy1000EPdSC_jS9_ddNS7_10__identityEEEvT0_T1_T2_T3_T4_T6_ --------------------------
	.section	.nv.shared._ZN3cub18CUB_300001_SM_10006detail6reduce28DeviceReduceSingleTileKernelINS2_10policy_hubIdjN4cuda3std3__44plusIvEEE10Policy1000EPdSC_jS9_ddNS7_10__identityEEEvT0_T1_T2_T3_T4_T6_,"aw",@nobits
	.sectionflags	@""
	.align	8
.nv.shared._ZN3cub18CUB_300001_SM_10006detail6reduce28DeviceReduceSingleTileKernelINS2_10policy_hubIdjN4cuda3std3__44plusIvEEE10Policy1000EPdSC_jS9_ddNS7_10__identityEEEvT0_T1_T2_T3_T4_T6_:
	.zero		1216


//--------------------- .nv.shared._Z19block_reduce_kernelPKdPdi --------------------------
	.section	.nv.shared._Z19block_reduce_kernelPKdPdi,"aw",@nobits
	.sectionflags	@""
	.align	8
.nv.shared._Z19block_reduce_kernelPKdPdi:
	.zero		1176


//--------------------- .nv.constant0._ZN3cub18CUB_300001_SM_10006detail6reduce28DeviceReduceSingleTileKernelINS2_10policy_hubIdjN4cuda3std3__44plusIvEEE10Policy1000EPdSC_iS9_ddNS7_10__identityEEEvT0_T1_T2_T3_T4_T6_ --------------------------
	.section	.nv.constant0._ZN3cub18CUB_300001_SM_10006detail6reduce28DeviceReduceSingleTileKernelINS2_10policy_hubIdjN4cuda3std3__44plusIvEEE10Policy1000EPdSC_iS9_ddNS7_10__identityEEEvT0_T1_T2_T3_T4_T6_,"a",@progbits
	.sectionflags	@""
	.align	4
.nv.constant0._ZN3cub18CUB_300001_SM_10006detail6reduce28DeviceReduceSingleTileKernelINS2_10policy_hubIdjN4cuda3std3__44plusIvEEE10Policy1000EPdSC_iS9_ddNS7_10__identityEEEvT0_T1_T2_T3_T4_T6_:
	.zero		929


//--------------------- .nv.constant0._ZN3cub18CUB_300001_SM_10006detail6reduce18DeviceReduceKernelINS2_10policy_hubIdjN4cuda3std3__44plusIvEEE10Policy1000EPdjS9_dNS7_10__identityEEEvT0_PT3_T1_NS0_13GridEvenShareISH_EET2_T4_ --------------------------
	.section	.nv.constant0._ZN3cub18CUB_300001_SM_10006detail6reduce18DeviceReduceKernelINS2_10policy_hubIdjN4cuda3std3__44plusIvEEE10Policy1000EPdjS9_dNS7_10__identityEEEvT0_PT3_T1_NS0_13GridEvenShareISH_EET2_T4_,"a",@progbits
	.sectionflags	@""
	.align	4
.nv.constant0._ZN3cub18CUB_300001_SM_10006detail6reduce18DeviceReduceKernelINS2_10policy_hubIdjN4cuda3std3__44plusIvEEE10Policy1000EPdjS9_dNS7_10__identityEEEvT0_PT3_T1_NS0_13GridEvenShareISH_EET2_T4_:
	.zero		958


//--------------------- .nv.constant0._ZN3cub18CUB_300001_SM_10006detail6reduce28DeviceReduceSingleTileKernelINS2_10policy_hubIdjN4cuda3std3__44plusIvEEE10Policy1000EPdSC_jS9_ddNS7_10__identityEEEvT0_T1_T2_T3_T4_T6_ --------------------------
	.section	.nv.constant0._ZN3cub18CUB_300001_SM_10006detail6reduce28DeviceReduceSingleTileKernelINS2_10policy_hubIdjN4cuda3std3__44plusIvEEE10Policy1000EPdSC_jS9_ddNS7_10__identityEEEvT0_T1_T2_T3_T4_T6_,"a",@progbits
	.sectionflags	@""
	.align	4
.nv.constant0._ZN3cub18CUB_300001_SM_10006detail6reduce28DeviceReduceSingleTileKernelINS2_10policy_hubIdjN4cuda3std3__44plusIvEEE10Policy1000EPdSC_jS9_ddNS7_10__identityEEEvT0_T1_T2_T3_T4_T6_:
	.zero		929


//--------------------- .nv.constant0._ZN3cub18CUB_300001_SM_10006detail11EmptyKernelIvEEvv --------------------------
	.section	.nv.constant0._ZN3cub18CUB_300001_SM_10006detail11EmptyKernelIvEEvv,"a",@progbits
	.sectionflags	@""
	.align	4
.nv.constant0._ZN3cub18CUB_300001_SM_10006detail11EmptyKernelIvEEvv:
	.zero		896


//--------------------- .nv.constant0._Z19block_reduce_kernelPKdPdi --------------------------
	.section	.nv.constant0._Z19block_reduce_kernelPKdPdi,"a",@progbits
	.sectionflags	@""
	.align	4
.nv.constant0._Z19block_reduce_kernelPKdPdi:
	.zero		916


//--------------------- SYMBOLS --------------------------

	.type		.nv.reservedSmem.offset0,@object
	.size		.nv.reservedSmem.offset0,0x4
	.type		.nv.reservedSmem.cap,@object
	.size		.nv.reservedSmem.cap,0x4
